//
// Generated by NVIDIA NVVM Compiler
//
// Compiler Build ID: CL-36424714
// Cuda compilation tools, release 13.0, V13.0.88
// Based on NVVM 20.0.0
//

.version 9.0
.target sm_100
.address_size 64

	// .globl	_Z25body_data_physx_to_sapienPN36_GLOBAL__N__320181d1_4_k_cu_7fdd98fa14SapienBodyDataEPNS_10PxBodyDataEP6float3i

.visible .entry _Z25body_data_physx_to_sapienPN36_GLOBAL__N__320181d1_4_k_cu_7fdd98fa14SapienBodyDataEPNS_10PxBodyDataEP6float3i(
	.param .u64 .ptr .align 1 _Z25body_data_physx_to_sapienPN36_GLOBAL__N__320181d1_4_k_cu_7fdd98fa14SapienBodyDataEPNS_10PxBodyDataEP6float3i_param_0,
	.param .u64 .ptr .align 1 _Z25body_data_physx_to_sapienPN36_GLOBAL__N__320181d1_4_k_cu_7fdd98fa14SapienBodyDataEPNS_10PxBodyDataEP6float3i_param_1,
	.param .u64 .ptr .align 1 _Z25body_data_physx_to_sapienPN36_GLOBAL__N__320181d1_4_k_cu_7fdd98fa14SapienBodyDataEPNS_10PxBodyDataEP6float3i_param_2,
	.param .u32 _Z25body_data_physx_to_sapienPN36_GLOBAL__N__320181d1_4_k_cu_7fdd98fa14SapienBodyDataEPNS_10PxBodyDataEP6float3i_param_3
)
{
	.reg .pred 	%p<2>;
	.reg .b32 	%r<6>;
	.reg .b32 	%f<23>;
	.reg .b64 	%rd<13>;

	ld.param.u64 	%rd1, [_Z25body_data_physx_to_sapienPN36_GLOBAL__N__320181d1_4_k_cu_7fdd98fa14SapienBodyDataEPNS_10PxBodyDataEP6float3i_param_0];
	ld.param.u64 	%rd2, [_Z25body_data_physx_to_sapienPN36_GLOBAL__N__320181d1_4_k_cu_7fdd98fa14SapienBodyDataEPNS_10PxBodyDataEP6float3i_param_1];
	ld.param.u64 	%rd3, [_Z25body_data_physx_to_sapienPN36_GLOBAL__N__320181d1_4_k_cu_7fdd98fa14SapienBodyDataEPNS_10PxBodyDataEP6float3i_param_2];
	ld.param.u32 	%r2, [_Z25body_data_physx_to_sapienPN36_GLOBAL__N__320181d1_4_k_cu_7fdd98fa14SapienBodyDataEPNS_10PxBodyDataEP6float3i_param_3];
	mov.u32 	%r3, %ctaid.x;
	mov.u32 	%r4, %ntid.x;
	mov.u32 	%r5, %tid.x;
	mad.lo.s32 	%r1, %r3, %r4, %r5;
	setp.ge.s32 	%p1, %r1, %r2;
	@%p1 bra 	$L__BB0_2;
	cvta.to.global.u64 	%rd4, %rd2;
	cvta.to.global.u64 	%rd5, %rd3;
	cvta.to.global.u64 	%rd6, %rd1;
	mul.wide.s32 	%rd7, %r1, 64;
	add.s64 	%rd8, %rd4, %rd7;
	ld.global.nc.v4.f32 	{%f1, %f2, %f3, %f4}, [%rd8+16];
	mul.wide.s32 	%rd9, %r1, 12;
	add.s64 	%rd10, %rd5, %rd9;
	ld.global.nc.f32 	%f5, [%rd10];
	sub.f32 	%f6, %f1, %f5;
	ld.global.nc.f32 	%f7, [%rd10+4];
	sub.f32 	%f8, %f2, %f7;
	ld.global.nc.f32 	%f9, [%rd10+8];
	sub.f32 	%f10, %f3, %f9;
	ld.global.nc.v4.f32 	{%f11, %f12, %f13, %f14}, [%rd8];
	ld.global.nc.v4.f32 	{%f15, %f16, %f17, %f18}, [%rd8+32];
	ld.global.nc.v4.f32 	{%f19, %f20, %f21, %f22}, [%rd8+48];
	mul.wide.s32 	%rd11, %r1, 52;
	add.s64 	%rd12, %rd6, %rd11;
	st.global.f32 	[%rd12], %f6;
	st.global.f32 	[%rd12+4], %f8;
	st.global.f32 	[%rd12+8], %f10;
	st.global.f32 	[%rd12+12], %f14;
	st.global.f32 	[%rd12+16], %f11;
	st.global.f32 	[%rd12+20], %f12;
	st.global.f32 	[%rd12+24], %f13;
	st.global.f32 	[%rd12+28], %f15;
	st.global.f32 	[%rd12+32], %f16;
	st.global.f32 	[%rd12+36], %f17;
	st.global.f32 	[%rd12+40], %f19;
	st.global.f32 	[%rd12+44], %f20;
	st.global.f32 	[%rd12+48], %f21;
$L__BB0_2:
	ret;

}
	// .globl	_Z25body_data_sapien_to_physxPN36_GLOBAL__N__320181d1_4_k_cu_7fdd98fa10PxBodyDataEPNS_14SapienBodyDataEP6float3i
.visible .entry _Z25body_data_sapien_to_physxPN36_GLOBAL__N__320181d1_4_k_cu_7fdd98fa10PxBodyDataEPNS_14SapienBodyDataEP6float3i(
	.param .u64 .ptr .align 1 _Z25body_data_sapien_to_physxPN36_GLOBAL__N__320181d1_4_k_cu_7fdd98fa10PxBodyDataEPNS_14SapienBodyDataEP6float3i_param_0,
	.param .u64 .ptr .align 1 _Z25body_data_sapien_to_physxPN36_GLOBAL__N__320181d1_4_k_cu_7fdd98fa10PxBodyDataEPNS_14SapienBodyDataEP6float3i_param_1,
	.param .u64 .ptr .align 1 _Z25body_data_sapien_to_physxPN36_GLOBAL__N__320181d1_4_k_cu_7fdd98fa10PxBodyDataEPNS_14SapienBodyDataEP6float3i_param_2,
	.param .u32 _Z25body_data_sapien_to_physxPN36_GLOBAL__N__320181d1_4_k_cu_7fdd98fa10PxBodyDataEPNS_14SapienBodyDataEP6float3i_param_3
)
{
	.reg .pred 	%p<2>;
	.reg .b32 	%r<6>;
	.reg .b32 	%f<21>;
	.reg .b64 	%rd<13>;

	ld.param.u64 	%rd1, [_Z25body_data_sapien_to_physxPN36_GLOBAL__N__320181d1_4_k_cu_7fdd98fa10PxBodyDataEPNS_14SapienBodyDataEP6float3i_param_0];
	ld.param.u64 	%rd2, [_Z25body_data_sapien_to_physxPN36_GLOBAL__N__320181d1_4_k_cu_7fdd98fa10PxBodyDataEPNS_14SapienBodyDataEP6float3i_param_1];
	ld.param.u64 	%rd3, [_Z25body_data_sapien_to_physxPN36_GLOBAL__N__320181d1_4_k_cu_7fdd98fa10PxBodyDataEPNS_14SapienBodyDataEP6float3i_param_2];
	ld.param.u32 	%r2, [_Z25body_data_sapien_to_physxPN36_GLOBAL__N__320181d1_4_k_cu_7fdd98fa10PxBodyDataEPNS_14SapienBodyDataEP6float3i_param_3];
	mov.u32 	%r3, %ctaid.x;
	mov.u32 	%r4, %ntid.x;
	mov.u32 	%r5, %tid.x;
	mad.lo.s32 	%r1, %r3, %r4, %r5;
	setp.ge.s32 	%p1, %r1, %r2;
	@%p1 bra 	$L__BB1_2;
	cvta.to.global.u64 	%rd4, %rd2;
	cvta.to.global.u64 	%rd5, %rd3;
	cvta.to.global.u64 	%rd6, %rd1;
	mul.wide.s32 	%rd7, %r1, 52;
	add.s64 	%rd8, %rd4, %rd7;
	ld.global.nc.f32 	%f1, [%rd8];
	ld.global.nc.f32 	%f2, [%rd8+4];
	ld.global.nc.f32 	%f3, [%rd8+8];
	ld.global.nc.f32 	%f4, [%rd8+12];
	ld.global.nc.f32 	%f5, [%rd8+16];
	ld.global.nc.f32 	%f6, [%rd8+20];
	ld.global.nc.f32 	%f7, [%rd8+24];
	ld.global.nc.f32 	%f8, [%rd8+28];
	ld.global.nc.f32 	%f9, [%rd8+32];
	ld.global.nc.f32 	%f10, [%rd8+36];
	ld.global.nc.f32 	%f11, [%rd8+40];
	ld.global.nc.f32 	%f12, [%rd8+44];
	ld.global.nc.f32 	%f13, [%rd8+48];
	mul.wide.s32 	%rd9, %r1, 12;
	add.s64 	%rd10, %rd5, %rd9;
	ld.global.nc.f32 	%f14, [%rd10];
	add.f32 	%f15, %f1, %f14;
	ld.global.nc.f32 	%f16, [%rd10+4];
	add.f32 	%f17, %f2, %f16;
	ld.global.nc.f32 	%f18, [%rd10+8];
	add.f32 	%f19, %f3, %f18;
	mul.wide.s32 	%rd11, %r1, 64;
	add.s64 	%rd12, %rd6, %rd11;
	st.global.v4.f32 	[%rd12], {%f5, %f6, %f7, %f4};
	mov.f32 	%f20, 0f00000000;
	st.global.v4.f32 	[%rd12+16], {%f15, %f17, %f19, %f20};
	st.global.v4.f32 	[%rd12+32], {%f8, %f9, %f10, %f20};
	st.global.v4.f32 	[%rd12+48], {%f11, %f12, %f13, %f20};
$L__BB1_2:
	ret;

}
	// .globl	_Z25body_data_sapien_to_physxPN36_GLOBAL__N__320181d1_4_k_cu_7fdd98fa10PxBodyDataEP4int4PNS_14SapienBodyDataES3_PiP6float3i
.visible .entry _Z25body_data_sapien_to_physxPN36_GLOBAL__N__320181d1_4_k_cu_7fdd98fa10PxBodyDataEP4int4PNS_14SapienBodyDataES3_PiP6float3i(
	.param .u64 .ptr .align 1 _Z25body_data_sapien_to_physxPN36_GLOBAL__N__320181d1_4_k_cu_7fdd98fa10PxBodyDataEP4int4PNS_14SapienBodyDataES3_PiP6float3i_param_0,
	.param .u64 .ptr .align 1 _Z25body_data_sapien_to_physxPN36_GLOBAL__N__320181d1_4_k_cu_7fdd98fa10PxBodyDataEP4int4PNS_14SapienBodyDataES3_PiP6float3i_param_1,
	.param .u64 .ptr .align 1 _Z25body_data_sapien_to_physxPN36_GLOBAL__N__320181d1_4_k_cu_7fdd98fa10PxBodyDataEP4int4PNS_14SapienBodyDataES3_PiP6float3i_param_2,
	.param .u64 .ptr .align 1 _Z25body_data_sapien_to_physxPN36_GLOBAL__N__320181d1_4_k_cu_7fdd98fa10PxBodyDataEP4int4PNS_14SapienBodyDataES3_PiP6float3i_param_3,
	.param .u64 .ptr .align 1 _Z25body_data_sapien_to_physxPN36_GLOBAL__N__320181d1_4_k_cu_7fdd98fa10PxBodyDataEP4int4PNS_14SapienBodyDataES3_PiP6float3i_param_4,
	.param .u64 .ptr .align 1 _Z25body_data_sapien_to_physxPN36_GLOBAL__N__320181d1_4_k_cu_7fdd98fa10PxBodyDataEP4int4PNS_14SapienBodyDataES3_PiP6float3i_param_5,
	.param .u32 _Z25body_data_sapien_to_physxPN36_GLOBAL__N__320181d1_4_k_cu_7fdd98fa10PxBodyDataEP4int4PNS_14SapienBodyDataES3_PiP6float3i_param_6
)
{
	.reg .pred 	%p<2>;
	.reg .b32 	%r<11>;
	.reg .b32 	%f<21>;
	.reg .b64 	%rd<29>;

	ld.param.u64 	%rd4, [_Z25body_data_sapien_to_physxPN36_GLOBAL__N__320181d1_4_k_cu_7fdd98fa10PxBodyDataEP4int4PNS_14SapienBodyDataES3_PiP6float3i_param_3];
	ld.param.u64 	%rd5, [_Z25body_data_sapien_to_physxPN36_GLOBAL__N__320181d1_4_k_cu_7fdd98fa10PxBodyDataEP4int4PNS_14SapienBodyDataES3_PiP6float3i_param_4];
	ld.param.u32 	%r2, [_Z25body_data_sapien_to_physxPN36_GLOBAL__N__320181d1_4_k_cu_7fdd98fa10PxBodyDataEP4int4PNS_14SapienBodyDataES3_PiP6float3i_param_6];
	mov.u32 	%r3, %ctaid.x;
	mov.u32 	%r4, %ntid.x;
	mov.u32 	%r5, %tid.x;
	mad.lo.s32 	%r1, %r3, %r4, %r5;
	setp.ge.s32 	%p1, %r1, %r2;
	@%p1 bra 	$L__BB2_2;
	ld.param.u64 	%rd28, [_Z25body_data_sapien_to_physxPN36_GLOBAL__N__320181d1_4_k_cu_7fdd98fa10PxBodyDataEP4int4PNS_14SapienBodyDataES3_PiP6float3i_param_5];
	ld.param.u64 	%rd27, [_Z25body_data_sapien_to_physxPN36_GLOBAL__N__320181d1_4_k_cu_7fdd98fa10PxBodyDataEP4int4PNS_14SapienBodyDataES3_PiP6float3i_param_2];
	ld.param.u64 	%rd26, [_Z25body_data_sapien_to_physxPN36_GLOBAL__N__320181d1_4_k_cu_7fdd98fa10PxBodyDataEP4int4PNS_14SapienBodyDataES3_PiP6float3i_param_1];
	ld.param.u64 	%rd25, [_Z25body_data_sapien_to_physxPN36_GLOBAL__N__320181d1_4_k_cu_7fdd98fa10PxBodyDataEP4int4PNS_14SapienBodyDataES3_PiP6float3i_param_0];
	cvta.to.global.u64 	%rd7, %rd5;
	cvta.to.global.u64 	%rd8, %rd27;
	cvta.to.global.u64 	%rd9, %rd28;
	cvta.to.global.u64 	%rd10, %rd25;
	cvta.to.global.u64 	%rd11, %rd4;
	cvta.to.global.u64 	%rd12, %rd26;
	mul.wide.s32 	%rd13, %r1, 4;
	add.s64 	%rd14, %rd7, %rd13;
	ld.global.nc.u32 	%r6, [%rd14];
	mul.wide.s32 	%rd15, %r6, 52;
	add.s64 	%rd16, %rd8, %rd15;
	ld.global.nc.f32 	%f1, [%rd16];
	ld.global.nc.f32 	%f2, [%rd16+4];
	ld.global.nc.f32 	%f3, [%rd16+8];
	ld.global.nc.f32 	%f4, [%rd16+12];
	ld.global.nc.f32 	%f5, [%rd16+16];
	ld.global.nc.f32 	%f6, [%rd16+20];
	ld.global.nc.f32 	%f7, [%rd16+24];
	ld.global.nc.f32 	%f8, [%rd16+28];
	ld.global.nc.f32 	%f9, [%rd16+32];
	ld.global.nc.f32 	%f10, [%rd16+36];
	ld.global.nc.f32 	%f11, [%rd16+40];
	ld.global.nc.f32 	%f12, [%rd16+44];
	ld.global.nc.f32 	%f13, [%rd16+48];
	mul.wide.s32 	%rd17, %r6, 12;
	add.s64 	%rd18, %rd9, %rd17;
	ld.global.nc.f32 	%f14, [%rd18];
	add.f32 	%f15, %f1, %f14;
	ld.global.nc.f32 	%f16, [%rd18+4];
	add.f32 	%f17, %f2, %f16;
	ld.global.nc.f32 	%f18, [%rd18+8];
	add.f32 	%f19, %f3, %f18;
	mul.wide.s32 	%rd19, %r1, 64;
	add.s64 	%rd20, %rd10, %rd19;
	st.global.v4.f32 	[%rd20], {%f5, %f6, %f7, %f4};
	mov.f32 	%f20, 0f00000000;
	st.global.v4.f32 	[%rd20+16], {%f15, %f17, %f19, %f20};
	st.global.v4.f32 	[%rd20+32], {%f8, %f9, %f10, %f20};
	st.global.v4.f32 	[%rd20+48], {%f11, %f12, %f13, %f20};
	mul.wide.s32 	%rd21, %r1, 16;
	add.s64 	%rd22, %rd12, %rd21;
	mul.wide.s32 	%rd23, %r6, 16;
	add.s64 	%rd24, %rd11, %rd23;
	ld.global.nc.v4.u32 	{%r7, %r8, %r9, %r10}, [%rd24];
	st.global.v4.u32 	[%rd22], {%r7, %r8, %r9, %r10};
$L__BB2_2:
	ret;

}
	// .globl	_Z25link_pose_physx_to_sapienPN36_GLOBAL__N__320181d1_4_k_cu_7fdd98fa14SapienBodyDataEPNS_11PxTransformEP6float3ii
.visible .entry _Z25link_pose_physx_to_sapienPN36_GLOBAL__N__320181d1_4_k_cu_7fdd98fa14SapienBodyDataEPNS_11PxTransformEP6float3ii(
	.param .u64 .ptr .align 1 _Z25link_pose_physx_to_sapienPN36_GLOBAL__N__320181d1_4_k_cu_7fdd98fa14SapienBodyDataEPNS_11PxTransformEP6float3ii_param_0,
	.param .u64 .ptr .align 1 _Z25link_pose_physx_to_sapienPN36_GLOBAL__N__320181d1_4_k_cu_7fdd98fa14SapienBodyDataEPNS_11PxTransformEP6float3ii_param_1,
	.param .u64 .ptr .align 1 _Z25link_pose_physx_to_sapienPN36_GLOBAL__N__320181d1_4_k_cu_7fdd98fa14SapienBodyDataEPNS_11PxTransformEP6float3ii_param_2,
	.param .u32 _Z25link_pose_physx_to_sapienPN36_GLOBAL__N__320181d1_4_k_cu_7fdd98fa14SapienBodyDataEPNS_11PxTransformEP6float3ii_param_3,
	.param .u32 _Z25link_pose_physx_to_sapienPN36_GLOBAL__N__320181d1_4_k_cu_7fdd98fa14SapienBodyDataEPNS_11PxTransformEP6float3ii_param_4
)
{
	.reg .pred 	%p<2>;
	.reg .b32 	%r<8>;
	.reg .b32 	%f<14>;
	.reg .b64 	%rd<13>;

	ld.param.u64 	%rd1, [_Z25link_pose_physx_to_sapienPN36_GLOBAL__N__320181d1_4_k_cu_7fdd98fa14SapienBodyDataEPNS_11PxTransformEP6float3ii_param_0];
	ld.param.u64 	%rd2, [_Z25link_pose_physx_to_sapienPN36_GLOBAL__N__320181d1_4_k_cu_7fdd98fa14SapienBodyDataEPNS_11PxTransformEP6float3ii_param_1];
	ld.param.u64 	%rd3, [_Z25link_pose_physx_to_sapienPN36_GLOBAL__N__320181d1_4_k_cu_7fdd98fa14SapienBodyDataEPNS_11PxTransformEP6float3ii_param_2];
	ld.param.u32 	%r2, [_Z25link_pose_physx_to_sapienPN36_GLOBAL__N__320181d1_4_k_cu_7fdd98fa14SapienBodyDataEPNS_11PxTransformEP6float3ii_param_3];
	ld.param.u32 	%r3, [_Z25link_pose_physx_to_sapienPN36_GLOBAL__N__320181d1_4_k_cu_7fdd98fa14SapienBodyDataEPNS_11PxTransformEP6float3ii_param_4];
	mov.u32 	%r4, %ctaid.x;
	mov.u32 	%r5, %ntid.x;
	mov.u32 	%r6, %tid.x;
	mad.lo.s32 	%r1, %r4, %r5, %r6;
	setp.ge.s32 	%p1, %r1, %r3;
	@%p1 bra 	$L__BB3_2;
	cvta.to.global.u64 	%rd4, %rd2;
	cvta.to.global.u64 	%rd5, %rd3;
	cvta.to.global.u64 	%rd6, %rd1;
	div.s32 	%r7, %r1, %r2;
	mul.wide.s32 	%rd7, %r1, 28;
	add.s64 	%rd8, %rd4, %rd7;
	ld.global.nc.f32 	%f1, [%rd8+16];
	mul.wide.s32 	%rd9, %r7, 12;
	add.s64 	%rd10, %rd5, %rd9;
	ld.global.nc.f32 	%f2, [%rd10];
	sub.f32 	%f3, %f1, %f2;
	mul.wide.s32 	%rd11, %r1, 52;
	add.s64 	%rd12, %rd6, %rd11;
	st.global.f32 	[%rd12], %f3;
	ld.global.nc.f32 	%f4, [%rd8+20];
	ld.global.nc.f32 	%f5, [%rd10+4];
	sub.f32 	%f6, %f4, %f5;
	st.global.f32 	[%rd12+4], %f6;
	ld.global.nc.f32 	%f7, [%rd8+24];
	ld.global.nc.f32 	%f8, [%rd10+8];
	sub.f32 	%f9, %f7, %f8;
	st.global.f32 	[%rd12+8], %f9;
	ld.global.nc.f32 	%f10, [%rd8+12];
	st.global.f32 	[%rd12+12], %f10;
	ld.global.nc.f32 	%f11, [%rd8];
	st.global.f32 	[%rd12+16], %f11;
	ld.global.nc.f32 	%f12, [%rd8+4];
	st.global.f32 	[%rd12+20], %f12;
	ld.global.nc.f32 	%f13, [%rd8+8];
	st.global.f32 	[%rd12+24], %f13;
$L__BB3_2:
	ret;

}
	// .globl	_Z25root_pose_sapien_to_physxPN36_GLOBAL__N__320181d1_4_k_cu_7fdd98fa11PxTransformEPNS_14SapienBodyDataEPiP6float3ii
.visible .entry _Z25root_pose_sapien_to_physxPN36_GLOBAL__N__320181d1_4_k_cu_7fdd98fa11PxTransformEPNS_14SapienBodyDataEPiP6float3ii(
	.param .u64 .ptr .align 1 _Z25root_pose_sapien_to_physxPN36_GLOBAL__N__320181d1_4_k_cu_7fdd98fa11PxTransformEPNS_14SapienBodyDataEPiP6float3ii_param_0,
	.param .u64 .ptr .align 1 _Z25root_pose_sapien_to_physxPN36_GLOBAL__N__320181d1_4_k_cu_7fdd98fa11PxTransformEPNS_14SapienBodyDataEPiP6float3ii_param_1,
	.param .u64 .ptr .align 1 _Z25root_pose_sapien_to_physxPN36_GLOBAL__N__320181d1_4_k_cu_7fdd98fa11PxTransformEPNS_14SapienBodyDataEPiP6float3ii_param_2,
	.param .u64 .ptr .align 1 _Z25root_pose_sapien_to_physxPN36_GLOBAL__N__320181d1_4_k_cu_7fdd98fa11PxTransformEPNS_14SapienBodyDataEPiP6float3ii_param_3,
	.param .u32 _Z25root_pose_sapien_to_physxPN36_GLOBAL__N__320181d1_4_k_cu_7fdd98fa11PxTransformEPNS_14SapienBodyDataEPiP6float3ii_param_4,
	.param .u32 _Z25root_pose_sapien_to_physxPN36_GLOBAL__N__320181d1_4_k_cu_7fdd98fa11PxTransformEPNS_14SapienBodyDataEPiP6float3ii_param_5
)
{
	.reg .pred 	%p<2>;
	.reg .b32 	%r<9>;
	.reg .b32 	%f<14>;
	.reg .b64 	%rd<17>;

	ld.param.u64 	%rd1, [_Z25root_pose_sapien_to_physxPN36_GLOBAL__N__320181d1_4_k_cu_7fdd98fa11PxTransformEPNS_14SapienBodyDataEPiP6float3ii_param_0];
	ld.param.u64 	%rd2, [_Z25root_pose_sapien_to_physxPN36_GLOBAL__N__320181d1_4_k_cu_7fdd98fa11PxTransformEPNS_14SapienBodyDataEPiP6float3ii_param_1];
	ld.param.u64 	%rd3, [_Z25root_pose_sapien_to_physxPN36_GLOBAL__N__320181d1_4_k_cu_7fdd98fa11PxTransformEPNS_14SapienBodyDataEPiP6float3ii_param_2];
	ld.param.u64 	%rd4, [_Z25root_pose_sapien_to_physxPN36_GLOBAL__N__320181d1_4_k_cu_7fdd98fa11PxTransformEPNS_14SapienBodyDataEPiP6float3ii_param_3];
	ld.param.u32 	%r2, [_Z25root_pose_sapien_to_physxPN36_GLOBAL__N__320181d1_4_k_cu_7fdd98fa11PxTransformEPNS_14SapienBodyDataEPiP6float3ii_param_4];
	ld.param.u32 	%r3, [_Z25root_pose_sapien_to_physxPN36_GLOBAL__N__320181d1_4_k_cu_7fdd98fa11PxTransformEPNS_14SapienBodyDataEPiP6float3ii_param_5];
	mov.u32 	%r4, %ctaid.x;
	mov.u32 	%r5, %ntid.x;
	mov.u32 	%r6, %tid.x;
	mad.lo.s32 	%r1, %r4, %r5, %r6;
	setp.ge.s32 	%p1, %r1, %r3;
	@%p1 bra 	$L__BB4_2;
	cvta.to.global.u64 	%rd5, %rd3;
	cvta.to.global.u64 	%rd6, %rd2;
	cvta.to.global.u64 	%rd7, %rd1;
	cvta.to.global.u64 	%rd8, %rd4;
	mul.wide.s32 	%rd9, %r1, 4;
	add.s64 	%rd10, %rd5, %rd9;
	ld.global.nc.u32 	%r7, [%rd10];
	mul.lo.s32 	%r8, %r7, %r2;
	mul.wide.s32 	%rd11, %r8, 52;
	add.s64 	%rd12, %rd6, %rd11;
	ld.global.nc.f32 	%f1, [%rd12];
	ld.global.nc.f32 	%f2, [%rd12+4];
	ld.global.nc.f32 	%f3, [%rd12+8];
	ld.global.nc.f32 	%f4, [%rd12+12];
	ld.global.nc.f32 	%f5, [%rd12+16];
	ld.global.nc.f32 	%f6, [%rd12+20];
	ld.global.nc.f32 	%f7, [%rd12+24];
	mul.wide.s32 	%rd13, %r7, 28;
	add.s64 	%rd14, %rd7, %rd13;
	st.global.f32 	[%rd14], %f5;
	st.global.f32 	[%rd14+4], %f6;
	st.global.f32 	[%rd14+8], %f7;
	st.global.f32 	[%rd14+12], %f4;
	mul.wide.s32 	%rd15, %r7, 12;
	add.s64 	%rd16, %rd8, %rd15;
	ld.global.nc.f32 	%f8, [%rd16];
	add.f32 	%f9, %f1, %f8;
	st.global.f32 	[%rd14+16], %f9;
	ld.global.nc.f32 	%f10, [%rd16+4];
	add.f32 	%f11, %f2, %f10;
	st.global.f32 	[%rd14+20], %f11;
	ld.global.nc.f32 	%f12, [%rd16+8];
	add.f32 	%f13, %f3, %f12;
	st.global.f32 	[%rd14+24], %f13;
$L__BB4_2:
	ret;

}
	// .globl	_Z24link_vel_physx_to_sapienPN36_GLOBAL__N__320181d1_4_k_cu_7fdd98fa14SapienBodyDataEPNS_10PxVelocityEi
.visible .entry _Z24link_vel_physx_to_sapienPN36_GLOBAL__N__320181d1_4_k_cu_7fdd98fa14SapienBodyDataEPNS_10PxVelocityEi(
	.param .u64 .ptr .align 1 _Z24link_vel_physx_to_sapienPN36_GLOBAL__N__320181d1_4_k_cu_7fdd98fa14SapienBodyDataEPNS_10PxVelocityEi_param_0,
	.param .u64 .ptr .align 1 _Z24link_vel_physx_to_sapienPN36_GLOBAL__N__320181d1_4_k_cu_7fdd98fa14SapienBodyDataEPNS_10PxVelocityEi_param_1,
	.param .u32 _Z24link_vel_physx_to_sapienPN36_GLOBAL__N__320181d1_4_k_cu_7fdd98fa14SapienBodyDataEPNS_10PxVelocityEi_param_2
)
{
	.reg .pred 	%p<2>;
	.reg .b32 	%r<6>;
	.reg .b32 	%f<7>;
	.reg .b64 	%rd<9>;

	ld.param.u64 	%rd1, [_Z24link_vel_physx_to_sapienPN36_GLOBAL__N__320181d1_4_k_cu_7fdd98fa14SapienBodyDataEPNS_10PxVelocityEi_param_0];
	ld.param.u64 	%rd2, [_Z24link_vel_physx_to_sapienPN36_GLOBAL__N__320181d1_4_k_cu_7fdd98fa14SapienBodyDataEPNS_10PxVelocityEi_param_1];
	ld.param.u32 	%r2, [_Z24link_vel_physx_to_sapienPN36_GLOBAL__N__320181d1_4_k_cu_7fdd98fa14SapienBodyDataEPNS_10PxVelocityEi_param_2];
	mov.u32 	%r3, %ctaid.x;
	mov.u32 	%r4, %ntid.x;
	mov.u32 	%r5, %tid.x;
	mad.lo.s32 	%r1, %r3, %r4, %r5;
	setp.ge.s32 	%p1, %r1, %r2;
	@%p1 bra 	$L__BB5_2;
	cvta.to.global.u64 	%rd3, %rd2;
	cvta.to.global.u64 	%rd4, %rd1;
	mul.wide.s32 	%rd5, %r1, 52;
	add.s64 	%rd6, %rd4, %rd5;
	mul.wide.s32 	%rd7, %r1, 24;
	add.s64 	%rd8, %rd3, %rd7;
	ld.global.nc.f32 	%f1, [%rd8];
	ld.global.nc.f32 	%f2, [%rd8+4];
	ld.global.nc.f32 	%f3, [%rd8+8];
	st.global.f32 	[%rd6+28], %f1;
	st.global.f32 	[%rd6+32], %f2;
	st.global.f32 	[%rd6+36], %f3;
	ld.global.nc.f32 	%f4, [%rd8+12];
	ld.global.nc.f32 	%f5, [%rd8+16];
	ld.global.nc.f32 	%f6, [%rd8+20];
	st.global.f32 	[%rd6+40], %f4;
	st.global.f32 	[%rd6+44], %f5;
	st.global.f32 	[%rd6+48], %f6;
$L__BB5_2:
	ret;

}
	// .globl	_Z24root_vel_sapien_to_physxPN36_GLOBAL__N__320181d1_4_k_cu_7fdd98fa10PxVelocityEPNS_14SapienBodyDataEPiii
.visible .entry _Z24root_vel_sapien_to_physxPN36_GLOBAL__N__320181d1_4_k_cu_7fdd98fa10PxVelocityEPNS_14SapienBodyDataEPiii(
	.param .u64 .ptr .align 1 _Z24root_vel_sapien_to_physxPN36_GLOBAL__N__320181d1_4_k_cu_7fdd98fa10PxVelocityEPNS_14SapienBodyDataEPiii_param_0,
	.param .u64 .ptr .align 1 _Z24root_vel_sapien_to_physxPN36_GLOBAL__N__320181d1_4_k_cu_7fdd98fa10PxVelocityEPNS_14SapienBodyDataEPiii_param_1,
	.param .u64 .ptr .align 1 _Z24root_vel_sapien_to_physxPN36_GLOBAL__N__320181d1_4_k_cu_7fdd98fa10PxVelocityEPNS_14SapienBodyDataEPiii_param_2,
	.param .u32 _Z24root_vel_sapien_to_physxPN36_GLOBAL__N__320181d1_4_k_cu_7fdd98fa10PxVelocityEPNS_14SapienBodyDataEPiii_param_3,
	.param .u32 _Z24root_vel_sapien_to_physxPN36_GLOBAL__N__320181d1_4_k_cu_7fdd98fa10PxVelocityEPNS_14SapienBodyDataEPiii_param_4
)
{
	.reg .pred 	%p<2>;
	.reg .b32 	%r<9>;
	.reg .b32 	%f<7>;
	.reg .b64 	%rd<13>;

	ld.param.u64 	%rd1, [_Z24root_vel_sapien_to_physxPN36_GLOBAL__N__320181d1_4_k_cu_7fdd98fa10PxVelocityEPNS_14SapienBodyDataEPiii_param_0];
	ld.param.u64 	%rd2, [_Z24root_vel_sapien_to_physxPN36_GLOBAL__N__320181d1_4_k_cu_7fdd98fa10PxVelocityEPNS_14SapienBodyDataEPiii_param_1];
	ld.param.u64 	%rd3, [_Z24root_vel_sapien_to_physxPN36_GLOBAL__N__320181d1_4_k_cu_7fdd98fa10PxVelocityEPNS_14SapienBodyDataEPiii_param_2];
	ld.param.u32 	%r2, [_Z24root_vel_sapien_to_physxPN36_GLOBAL__N__320181d1_4_k_cu_7fdd98fa10PxVelocityEPNS_14SapienBodyDataEPiii_param_3];
	ld.param.u32 	%r3, [_Z24root_vel_sapien_to_physxPN36_GLOBAL__N__320181d1_4_k_cu_7fdd98fa10PxVelocityEPNS_14SapienBodyDataEPiii_param_4];
	mov.u32 	%r4, %ctaid.x;
	mov.u32 	%r5, %ntid.x;
	mov.u32 	%r6, %tid.x;
	mad.lo.s32 	%r1, %r4, %r5, %r6;
	setp.ge.s32 	%p1, %r1, %r3;
	@%p1 bra 	$L__BB6_2;
	cvta.to.global.u64 	%rd4, %rd3;
	cvta.to.global.u64 	%rd5, %rd2;
	cvta.to.global.u64 	%rd6, %rd1;
	mul.wide.s32 	%rd7, %r1, 4;
	add.s64 	%rd8, %rd4, %rd7;
	ld.global.nc.u32 	%r7, [%rd8];
	mul.lo.s32 	%r8, %r7, %r2;
	mul.wide.s32 	%rd9, %r8, 52;
	add.s64 	%rd10, %rd5, %rd9;
	ld.global.nc.f32 	%f1, [%rd10+28];
	ld.global.nc.f32 	%f2, [%rd10+32];
	ld.global.nc.f32 	%f3, [%rd10+36];
	ld.global.nc.f32 	%f4, [%rd10+40];
	ld.global.nc.f32 	%f5, [%rd10+44];
	ld.global.nc.f32 	%f6, [%rd10+48];
	mul.wide.s32 	%rd11, %r7, 24;
	add.s64 	%rd12, %rd6, %rd11;
	st.global.f32 	[%rd12], %f1;
	st.global.f32 	[%rd12+4], %f2;
	st.global.f32 	[%rd12+8], %f3;
	st.global.f32 	[%rd12+12], %f4;
	st.global.f32 	[%rd12+16], %f5;
	st.global.f32 	[%rd12+20], %f6;
$L__BB6_2:
	ret;

}


// ===== COMPILED SASS (sm_100) =====

	.target	sm_100

	.elftype	@"ET_EXEC"


//--------------------- .note.nv.tkinfo           --------------------------
	.section	.note.nv.tkinfo,"",@"SHT_NOTE"
	.sectionflags	@"SHF_NOTE_NV_TKINFO"
	.tkinfo
        /*0018*/ 	.word	0x00000002
        /*0030*/ 	.string	""
        /*0030*/ 	.string	"ptxas"
        /*0030*/ 	.string	"Cuda compilation tools, release 13.0, V13.0.88"
        /*0030*/ 	.string	"Build cuda_13.0.r13.0/compiler.36424714_0"
        /*0030*/ 	.string	"-arch sm_100 -m 64 "



//--------------------- .note.nv.cuinfo           --------------------------
	.section	.note.nv.cuinfo,"",@"SHT_NOTE"
	.sectionflags	@"SHF_NOTE_NV_CUINFO"
        /*0018*/ 	.short	0x0002
        /*001a*/ 	.short	0x0064
        /*001c*/ 	.short	0x0082
	.zero		2


//--------------------- .nv.info                  --------------------------
	.section	.nv.info,"",@"SHT_CUDA_INFO"
	.align	4


	//----- nvinfo : EIATTR_REGCOUNT
	.align		4
        /*0000*/ 	.byte	0x04, 0x2f
        /*0002*/ 	.short	(.L_1 - .L_0)
	.align		4
.L_0:
        /*0004*/ 	.word	index@(_Z25body_data_physx_to_sapienPN36_GLOBAL__N__320181d1_4_k_cu_7fdd98fa14SapienBodyDataEPNS_10PxBodyDataEP6float3i)
        /*0008*/ 	.word	0x0000001e


	//----- nvinfo : EIATTR_FRAME_SIZE
	.align		4
.L_1:
        /*000c*/ 	.byte	0x04, 0x11
        /*000e*/ 	.short	(.L_3 - .L_2)
	.align		4
.L_2:
        /*0010*/ 	.word	index@(_Z25body_data_physx_to_sapienPN36_GLOBAL__N__320181d1_4_k_cu_7fdd98fa14SapienBodyDataEPNS_10PxBodyDataEP6float3i)
        /*0014*/ 	.word	0x00000000


	//----- nvinfo : EIATTR_REGCOUNT
	.align		4
.L_3:
        /*0018*/ 	.byte	0x04, 0x2f
        /*001a*/ 	.short	(.L_5 - .L_4)
	.align		4
.L_4:
        /*001c*/ 	.word	index@(_Z25body_data_sapien_to_physxPN36_GLOBAL__N__320181d1_4_k_cu_7fdd98fa10PxBodyDataEPNS_14SapienBodyDataEP6float3i)
        /*0020*/ 	.word	0x00000018


	//----- nvinfo : EIATTR_FRAME_SIZE
	.align		4
.L_5:
        /*0024*/ 	.byte	0x04, 0x11
        /*0026*/ 	.short	(.L_7 - .L_6)
	.align		4
.L_6:
        /*0028*/ 	.word	index@(_Z25body_data_sapien_to_physxPN36_GLOBAL__N__320181d1_4_k_cu_7fdd98fa10PxBodyDataEPNS_14SapienBodyDataEP6float3i)
        /*002c*/ 	.word	0x00000000


	//----- nvinfo : EIATTR_REGCOUNT
	.align		4
.L_7:
        /*0030*/ 	.byte	0x04, 0x2f
        /*0032*/ 	.short	(.L_9 - .L_8)
	.align		4
.L_8:
        /*0034*/ 	.word	index@(_Z25body_data_sapien_to_physxPN36_GLOBAL__N__320181d1_4_k_cu_7fdd98fa10PxBodyDataEP4int4PNS_14SapienBodyDataES3_PiP6float3i)
        /*0038*/ 	.word	0x00000020


	//----- nvinfo : EIATTR_FRAME_SIZE
	.align		4
.L_9:
        /*003c*/ 	.byte	0x04, 0x11
        /*003e*/ 	.short	(.L_11 - .L_10)
	.align		4
.L_10:
        /*0040*/ 	.word	index@(_Z25body_data_sapien_to_physxPN36_GLOBAL__N__320181d1_4_k_cu_7fdd98fa10PxBodyDataEP4int4PNS_14SapienBodyDataES3_PiP6float3i)
        /*0044*/ 	.word	0x00000000


	//----- nvinfo : EIATTR_REGCOUNT
	.align		4
.L_11:
        /*0048*/ 	.byte	0x04, 0x2f
        /*004a*/ 	.short	(.L_13 - .L_12)
	.align		4
.L_12:
        /*004c*/ 	.word	index@(_Z25link_pose_physx_to_sapienPN36_GLOBAL__N__320181d1_4_k_cu_7fdd98fa14SapienBodyDataEPNS_11PxTransformEP6float3ii)
        /*0050*/ 	.word	0x00000018


	//----- nvinfo : EIATTR_FRAME_SIZE
	.align		4
.L_13:
        /*0054*/ 	.byte	0x04, 0x11
        /*0056*/ 	.short	(.L_15 - .L_14)
	.align		4
.L_14:
        /*0058*/ 	.word	index@(_Z25link_pose_physx_to_sapienPN36_GLOBAL__N__320181d1_4_k_cu_7fdd98fa14SapienBodyDataEPNS_11PxTransformEP6float3ii)
        /*005c*/ 	.word	0x00000000


	//----- nvinfo : EIATTR_REGCOUNT
	.align		4
.L_15:
        /*0060*/ 	.byte	0x04, 0x2f
        /*0062*/ 	.short	(.L_17 - .L_16)
	.align		4
.L_16:
        /*0064*/ 	.word	index@(_Z25root_pose_sapien_to_physxPN36_GLOBAL__N__320181d1_4_k_cu_7fdd98fa11PxTransformEPNS_14SapienBodyDataEPiP6float3ii)
        /*0068*/ 	.word	0x0000001a


	//----- nvinfo : EIATTR_FRAME_SIZE
	.align		4
.L_17:
        /*006c*/ 	.byte	0x04, 0x11
        /*006e*/ 	.short	(.L_19 - .L_18)
	.align		4
.L_18:
        /*0070*/ 	.word	index@(_Z25root_pose_sapien_to_physxPN36_GLOBAL__N__320181d1_4_k_cu_7fdd98fa11PxTransformEPNS_14SapienBodyDataEPiP6float3ii)
        /*0074*/ 	.word	0x00000000


	//----- nvinfo : EIATTR_REGCOUNT
	.align		4
.L_19:
        /*0078*/ 	.byte	0x04, 0x2f
        /*007a*/ 	.short	(.L_21 - .L_20)
	.align		4
.L_20:
        /*007c*/ 	.word	index@(_Z24link_vel_physx_to_sapienPN36_GLOBAL__N__320181d1_4_k_cu_7fdd98fa14SapienBodyDataEPNS_10PxVelocityEi)
        /*0080*/ 	.word	0x00000016


	//----- nvinfo : EIATTR_FRAME_SIZE
	.align		4
.L_21:
        /*0084*/ 	.byte	0x04, 0x11
        /*0086*/ 	.short	(.L_23 - .L_22)
	.align		4
.L_22:
        /*0088*/ 	.word	index@(_Z24link_vel_physx_to_sapienPN36_GLOBAL__N__320181d1_4_k_cu_7fdd98fa14SapienBodyDataEPNS_10PxVelocityEi)
        /*008c*/ 	.word	0x00000000


	//----- nvinfo : EIATTR_REGCOUNT
	.align		4
.L_23:
        /*0090*/ 	.byte	0x04, 0x2f
        /*0092*/ 	.short	(.L_25 - .L_24)
	.align		4
.L_24:
        /*0094*/ 	.word	index@(_Z24root_vel_sapien_to_physxPN36_GLOBAL__N__320181d1_4_k_cu_7fdd98fa10PxVelocityEPNS_14SapienBodyDataEPiii)
        /*0098*/ 	.word	0x00000016


	//----- nvinfo : EIATTR_FRAME_SIZE
	.align		4
.L_25:
        /*009c*/ 	.byte	0x04, 0x11
        /*009e*/ 	.short	(.L_27 - .L_26)
	.align		4
.L_26:
        /*00a0*/ 	.word	index@(_Z24root_vel_sapien_to_physxPN36_GLOBAL__N__320181d1_4_k_cu_7fdd98fa10PxVelocityEPNS_14SapienBodyDataEPiii)
        /*00a4*/ 	.word	0x00000000


	//----- nvinfo : EIATTR_MIN_STACK_SIZE
	.align		4
.L_27:
        /*00a8*/ 	.byte	0x04, 0x12
        /*00aa*/ 	.short	(.L_29 - .L_28)
	.align		4
.L_28:
        /*00ac*/ 	.word	index@(_Z24root_vel_sapien_to_physxPN36_GLOBAL__N__320181d1_4_k_cu_7fdd98fa10PxVelocityEPNS_14SapienBodyDataEPiii)
        /*00b0*/ 	.word	0x00000000


	//----- nvinfo : EIATTR_MIN_STACK_SIZE
	.align		4
.L_29:
        /*00b4*/ 	.byte	0x04, 0x12
        /*00b6*/ 	.short	(.L_31 - .L_30)
	.align		4
.L_30:
        /*00b8*/ 	.word	index@(_Z24link_vel_physx_to_sapienPN36_GLOBAL__N__320181d1_4_k_cu_7fdd98fa14SapienBodyDataEPNS_10PxVelocityEi)
        /*00bc*/ 	.word	0x00000000


	//----- nvinfo : EIATTR_MIN_STACK_SIZE
	.align		4
.L_31:
        /*00c0*/ 	.byte	0x04, 0x12
        /*00c2*/ 	.short	(.L_33 - .L_32)
	.align		4
.L_32:
        /*00c4*/ 	.word	index@(_Z25root_pose_sapien_to_physxPN36_GLOBAL__N__320181d1_4_k_cu_7fdd98fa11PxTransformEPNS_14SapienBodyDataEPiP6float3ii)
        /*00c8*/ 	.word	0x00000000


	//----- nvinfo : EIATTR_MIN_STACK_SIZE
	.align		4
.L_33:
        /*00cc*/ 	.byte	0x04, 0x12
        /*00ce*/ 	.short	(.L_35 - .L_34)
	.align		4
.L_34:
        /*00d0*/ 	.word	index@(_Z25link_pose_physx_to_sapienPN36_GLOBAL__N__320181d1_4_k_cu_7fdd98fa14SapienBodyDataEPNS_11PxTransformEP6float3ii)
        /*00d4*/ 	.word	0x00000000


	//----- nvinfo : EIATTR_MIN_STACK_SIZE
	.align		4
.L_35:
        /*00d8*/ 	.byte	0x04, 0x12
        /*00da*/ 	.short	(.L_37 - .L_36)
	.align		4
.L_36:
        /*00dc*/ 	.word	index@(_Z25body_data_sapien_to_physxPN36_GLOBAL__N__320181d1_4_k_cu_7fdd98fa10PxBodyDataEP4int4PNS_14SapienBodyDataES3_PiP6float3i)
        /*00e0*/ 	.word	0x00000000


	//----- nvinfo : EIATTR_MIN_STACK_SIZE
	.align		4
.L_37:
        /*00e4*/ 	.byte	0x04, 0x12
        /*00e6*/ 	.short	(.L_39 - .L_38)
	.align		4
.L_38:
        /*00e8*/ 	.word	index@(_Z25body_data_sapien_to_physxPN36_GLOBAL__N__320181d1_4_k_cu_7fdd98fa10PxBodyDataEPNS_14SapienBodyDataEP6float3i)
        /*00ec*/ 	.word	0x00000000


	//----- nvinfo : EIATTR_MIN_STACK_SIZE
	.align		4
.L_39:
        /*00f0*/ 	.byte	0x04, 0x12
        /*00f2*/ 	.short	(.L_41 - .L_40)
	.align		4
.L_40:
        /*00f4*/ 	.word	index@(_Z25body_data_physx_to_sapienPN36_GLOBAL__N__320181d1_4_k_cu_7fdd98fa14SapienBodyDataEPNS_10PxBodyDataEP6float3i)
        /*00f8*/ 	.word	0x00000000
.L_41:


//--------------------- .nv.compat                --------------------------
	.section	.nv.compat,"",@"SHT_CUDA_COMPAT_INFO"
	.align	4
        /*0000*/ 	.byte	0x02, 0x09, 0x00, 0x00, 0x02, 0x02, 0x01, 0x00, 0x02, 0x05, 0x05, 0x00, 0x03, 0x07, 0x01, 0x01
        /*0010*/ 	.byte	0x02, 0x03, 0x00, 0x00, 0x02, 0x06, 0x01, 0x00, 0x04, 0x0b, 0x08, 0x00, 0x09, 0x00, 0x00, 0x00
        /*0020*/ 	.byte	0x00, 0x00, 0x00, 0x00


//--------------------- .nv.info._Z24root_vel_sapien_to_physxPN36_GLOBAL__N__320181d1_4_k_cu_7fdd98fa10PxVelocityEPNS_14SapienBodyDataEPiii --------------------------
	.section	.nv.info._Z24root_vel_sapien_to_physxPN36_GLOBAL__N__320181d1_4_k_cu_7fdd98fa10PxVelocityEPNS_14SapienBodyDataEPiii,"",@"SHT_CUDA_INFO"
	.sectionflags	@""
	.align	4


	//----- nvinfo : EIATTR_CUDA_API_VERSION
	.align		4
        /*0000*/ 	.byte	0x04, 0x37
        /*0002*/ 	.short	(.L_43 - .L_42)
.L_42:
        /*0004*/ 	.word	0x00000082


	//----- nvinfo : EIATTR_KPARAM_INFO
	.align		4
.L_43:
        /*0008*/ 	.byte	0x04, 0x17
        /*000a*/ 	.short	(.L_45 - .L_44)
.L_44:
        /*000c*/ 	.word	0x00000000
        /*0010*/ 	.short	0x0004
        /*0012*/ 	.short	0x001c
        /*0014*/ 	.byte	0x00, 0xf0, 0x11, 0x00


	//----- nvinfo : EIATTR_KPARAM_INFO
	.align		4
.L_45:
        /*0018*/ 	.byte	0x04, 0x17
        /*001a*/ 	.short	(.L_47 - .L_46)
.L_46:
        /*001c*/ 	.word	0x00000000
        /*0020*/ 	.short	0x0003
        /*0022*/ 	.short	0x0018
        /*0024*/ 	.byte	0x00, 0xf0, 0x11, 0x00


	//----- nvinfo : EIATTR_KPARAM_INFO
	.align		4
.L_47:
        /*0028*/ 	.byte	0x04, 0x17
        /*002a*/ 	.short	(.L_49 - .L_48)
.L_48:
        /*002c*/ 	.word	0x00000000
        /*0030*/ 	.short	0x0002
        /*0032*/ 	.short	0x0010
        /*0034*/ 	.byte	0x00, 0xf5, 0x21, 0x00


	//----- nvinfo : EIATTR_KPARAM_INFO
	.align		4
.L_49:
        /*0038*/ 	.byte	0x04, 0x17
        /*003a*/ 	.short	(.L_51 - .L_50)
.L_50:
        /*003c*/ 	.word	0x00000000
        /*0040*/ 	.short	0x0001
        /*0042*/ 	.short	0x0008
        /*0044*/ 	.byte	0x00, 0xf5, 0x21, 0x00


	//----- nvinfo : EIATTR_KPARAM_INFO
	.align		4
.L_51:
        /*0048*/ 	.byte	0x04, 0x17
        /*004a*/ 	.short	(.L_53 - .L_52)
.L_52:
        /*004c*/ 	.word	0x00000000
        /*0050*/ 	.short	0x0000
        /*0052*/ 	.short	0x0000
        /*0054*/ 	.byte	0x00, 0xf5, 0x21, 0x00


	//----- nvinfo : EIATTR_SPARSE_MMA_MASK
	.align		4
.L_53:
        /*0058*/ 	.byte	0x03, 0x50
        /*005a*/ 	.short	0x0000


	//----- nvinfo : EIATTR_MAXREG_COUNT
	.align		4
        /*005c*/ 	.byte	0x03, 0x1b
        /*005e*/ 	.short	0x00ff


	//----- nvinfo : EIATTR_MERCURY_ISA_VERSION
	.align		4
        /*0060*/ 	.byte	0x03, 0x5f
        /*0062*/ 	.short	0x0101


	//----- nvinfo : EIATTR_VRC_CTA_INIT_COUNT
	.align		4
        /*0064*/ 	.byte	0x02, 0x4a
	.zero		1
	.zero		1


	//----- nvinfo : EIATTR_EXIT_INSTR_OFFSETS
	.align		4
        /*0068*/ 	.byte	0x04, 0x1c
        /*006a*/ 	.short	(.L_55 - .L_54)


	//   ....[0]....
.L_54:
        /*006c*/ 	.word	0x00000070


	//   ....[1]....
        /*0070*/ 	.word	0x000001e0


	//----- nvinfo : EIATTR_CBANK_PARAM_SIZE
	.align		4
.L_55:
        /*0074*/ 	.byte	0x03, 0x19
        /*0076*/ 	.short	0x0020


	//----- nvinfo : EIATTR_PARAM_CBANK
	.align		4
        /*0078*/ 	.byte	0x04, 0x0a
        /*007a*/ 	.short	(.L_57 - .L_56)
	.align		4
.L_56:
        /*007c*/ 	.word	index@(.nv.constant0._Z24root_vel_sapien_to_physxPN36_GLOBAL__N__320181d1_4_k_cu_7fdd98fa10PxVelocityEPNS_14SapienBodyDataEPiii)
        /*0080*/ 	.short	0x0380
        /*0082*/ 	.short	0x0020


	//----- nvinfo : EIATTR_SW_WAR
	.align		4
.L_57:
        /*0084*/ 	.byte	0x04, 0x36
        /*0086*/ 	.short	(.L_59 - .L_58)
.L_58:
        /*0088*/ 	.word	0x00000008
.L_59:


//--------------------- .nv.info._Z24link_vel_physx_to_sapienPN36_GLOBAL__N__320181d1_4_k_cu_7fdd98fa14SapienBodyDataEPNS_10PxVelocityEi --------------------------
	.section	.nv.info._Z24link_vel_physx_to_sapienPN36_GLOBAL__N__320181d1_4_k_cu_7fdd98fa14SapienBodyDataEPNS_10PxVelocityEi,"",@"SHT_CUDA_INFO"
	.sectionflags	@""
	.align	4


	//----- nvinfo : EIATTR_CUDA_API_VERSION
	.align		4
        /*0000*/ 	.byte	0x04, 0x37
        /*0002*/ 	.short	(.L_61 - .L_60)
.L_60:
        /*0004*/ 	.word	0x00000082


	//----- nvinfo : EIATTR_KPARAM_INFO
	.align		4
.L_61:
        /*0008*/ 	.byte	0x04, 0x17
        /*000a*/ 	.short	(.L_63 - .L_62)
.L_62:
        /*000c*/ 	.word	0x00000000
        /*0010*/ 	.short	0x0002
        /*0012*/ 	.short	0x0010
        /*0014*/ 	.byte	0x00, 0xf0, 0x11, 0x00


	//----- nvinfo : EIATTR_KPARAM_INFO
	.align		4
.L_63:
        /*0018*/ 	.byte	0x04, 0x17
        /*001a*/ 	.short	(.L_65 - .L_64)
.L_64:
        /*001c*/ 	.word	0x00000000
        /*0020*/ 	.short	0x0001
        /*0022*/ 	.short	0x0008
        /*0024*/ 	.byte	0x00, 0xf5, 0x21, 0x00


	//----- nvinfo : EIATTR_KPARAM_INFO
	.align		4
.L_65:
        /*0028*/ 	.byte	0x04, 0x17
        /*002a*/ 	.short	(.L_67 - .L_66)
.L_66:
        /*002c*/ 	.word	0x00000000
        /*0030*/ 	.short	0x0000
        /*0032*/ 	.short	0x0000
        /*0034*/ 	.byte	0x00, 0xf5, 0x21, 0x00


	//----- nvinfo : EIATTR_SPARSE_MMA_MASK
	.align		4
.L_67:
        /*0038*/ 	.byte	0x03, 0x50
        /*003a*/ 	.short	0x0000


	//----- nvinfo : EIATTR_MAXREG_COUNT
	.align		4
        /*003c*/ 	.byte	0x03, 0x1b
        /*003e*/ 	.short	0x00ff


	//----- nvinfo : EIATTR_MERCURY_ISA_VERSION
	.align		4
        /*0040*/ 	.byte	0x03, 0x5f
        /*0042*/ 	.short	0x0101


	//----- nvinfo : EIATTR_VRC_CTA_INIT_COUNT
	.align		4
        /*0044*/ 	.byte	0x02, 0x4a
	.zero		1
	.zero		1


	//----- nvinfo : EIATTR_EXIT_INSTR_OFFSETS
	.align		4
        /*0048*/ 	.byte	0x04, 0x1c
        /*004a*/ 	.short	(.L_69 - .L_68)


	//   ....[0]....
.L_68:
        /*004c*/ 	.word	0x00000070


	//   ....[1]....
        /*0050*/ 	.word	0x00000190


	//----- nvinfo : EIATTR_CBANK_PARAM_SIZE
	.align		4
.L_69:
        /*0054*/ 	.byte	0x03, 0x19
        /*0056*/ 	.short	0x0014


	//----- nvinfo : EIATTR_PARAM_CBANK
	.align		4
        /*0058*/ 	.byte	0x04, 0x0a
        /*005a*/ 	.short	(.L_71 - .L_70)
	.align		4
.L_70:
        /*005c*/ 	.word	index@(.nv.constant0._Z24link_vel_physx_to_sapienPN36_GLOBAL__N__320181d1_4_k_cu_7fdd98fa14SapienBodyDataEPNS_10PxVelocityEi)
        /*0060*/ 	.short	0x0380
        /*0062*/ 	.short	0x0014


	//----- nvinfo : EIATTR_SW_WAR
	.align		4
.L_71:
        /*0064*/ 	.byte	0x04, 0x36
        /*0066*/ 	.short	(.L_73 - .L_72)
.L_72:
        /*0068*/ 	.word	0x00000008
.L_73:


//--------------------- .nv.info._Z25root_pose_sapien_to_physxPN36_GLOBAL__N__320181d1_4_k_cu_7fdd98fa11PxTransformEPNS_14SapienBodyDataEPiP6float3ii --------------------------
	.section	.nv.info._Z25root_pose_sapien_to_physxPN36_GLOBAL__N__320181d1_4_k_cu_7fdd98fa11PxTransformEPNS_14SapienBodyDataEPiP6float3ii,"",@"SHT_CUDA_INFO"
	.sectionflags	@""
	.align	4


	//----- nvinfo : EIATTR_CUDA_API_VERSION
	.align		4
        /*0000*/ 	.byte	0x04, 0x37
        /*0002*/ 	.short	(.L_75 - .L_74)
.L_74:
        /*0004*/ 	.word	0x00000082


	//----- nvinfo : EIATTR_KPARAM_INFO
	.align		4
.L_75:
        /*0008*/ 	.byte	0x04, 0x17
        /*000a*/ 	.short	(.L_77 - .L_76)
.L_76:
        /*000c*/ 	.word	0x00000000
        /*0010*/ 	.short	0x0005
        /*0012*/ 	.short	0x0024
        /*0014*/ 	.byte	0x00, 0xf0, 0x11, 0x00


	//----- nvinfo : EIATTR_KPARAM_INFO
	.align		4
.L_77:
        /*0018*/ 	.byte	0x04, 0x17
        /*001a*/ 	.short	(.L_79 - .L_78)
.L_78:
        /*001c*/ 	.word	0x00000000
        /*0020*/ 	.short	0x0004
        /*0022*/ 	.short	0x0020
        /*0024*/ 	.byte	0x00, 0xf0, 0x11, 0x00


	//----- nvinfo : EIATTR_KPARAM_INFO
	.align		4
.L_79:
        /*0028*/ 	.byte	0x04, 0x17
        /*002a*/ 	.short	(.L_81 - .L_80)
.L_80:
        /*002c*/ 	.word	0x00000000
        /*0030*/ 	.short	0x0003
        /*0032*/ 	.short	0x0018
        /*0034*/ 	.byte	0x00, 0xf5, 0x21, 0x00


	//----- nvinfo : EIATTR_KPARAM_INFO
	.align		4
.L_81:
        /*0038*/ 	.byte	0x04, 0x17
        /*003a*/ 	.short	(.L_83 - .L_82)
.L_82:
        /*003c*/ 	.word	0x00000000
        /*0040*/ 	.short	0x0002
        /*0042*/ 	.short	0x0010
        /*0044*/ 	.byte	0x00, 0xf5, 0x21, 0x00


	//----- nvinfo : EIATTR_KPARAM_INFO
	.align		4
.L_83:
        /*0048*/ 	.byte	0x04, 0x17
        /*004a*/ 	.short	(.L_85 - .L_84)
.L_84:
        /*004c*/ 	.word	0x00000000
        /*0050*/ 	.short	0x0001
        /*0052*/ 	.short	0x0008
        /*0054*/ 	.byte	0x00, 0xf5, 0x21, 0x00


	//----- nvinfo : EIATTR_KPARAM_INFO
	.align		4
.L_85:
        /*0058*/ 	.byte	0x04, 0x17
        /*005a*/ 	.short	(.L_87 - .L_86)
.L_86:
        /*005c*/ 	.word	0x00000000
        /*0060*/ 	.short	0x0000
        /*0062*/ 	.short	0x0000
        /*0064*/ 	.byte	0x00, 0xf5, 0x21, 0x00


	//----- nvinfo : EIATTR_SPARSE_MMA_MASK
	.align		4
.L_87:
        /*0068*/ 	.byte	0x03, 0x50
        /*006a*/ 	.short	0x0000


	//----- nvinfo : EIATTR_MAXREG_COUNT
	.align		4
        /*006c*/ 	.byte	0x03, 0x1b
        /*006e*/ 	.short	0x00ff


	//----- nvinfo : EIATTR_MERCURY_ISA_VERSION
	.align		4
        /*0070*/ 	.byte	0x03, 0x5f
        /*0072*/ 	.short	0x0101


	//----- nvinfo : EIATTR_VRC_CTA_INIT_COUNT
	.align		4
        /*0074*/ 	.byte	0x02, 0x4a
	.zero		1
	.zero		1


	//----- nvinfo : EIATTR_EXIT_INSTR_OFFSETS
	.align		4
        /*0078*/ 	.byte	0x04, 0x1c
        /*007a*/ 	.short	(.L_89 - .L_88)


	//   ....[0]....
.L_88:
        /*007c*/ 	.word	0x00000070


	//   ....[1]....
        /*0080*/ 	.word	0x00000280


	//----- nvinfo : EIATTR_CBANK_PARAM_SIZE
	.align		4
.L_89:
        /*0084*/ 	.byte	0x03, 0x19
        /*0086*/ 	.short	0x0028


	//----- nvinfo : EIATTR_PARAM_CBANK
	.align		4
        /*0088*/ 	.byte	0x04, 0x0a
        /*008a*/ 	.short	(.L_91 - .L_90)
	.align		4
.L_90:
        /*008c*/ 	.word	index@(.nv.constant0._Z25root_pose_sapien_to_physxPN36_GLOBAL__N__320181d1_4_k_cu_7fdd98fa11PxTransformEPNS_14SapienBodyDataEPiP6float3ii)
        /*0090*/ 	.short	0x0380
        /*0092*/ 	.short	0x0028


	//----- nvinfo : EIATTR_SW_WAR
	.align		4
.L_91:
        /*0094*/ 	.byte	0x04, 0x36
        /*0096*/ 	.short	(.L_93 - .L_92)
.L_92:
        /*0098*/ 	.word	0x00000008
.L_93:


//--------------------- .nv.info._Z25link_pose_physx_to_sapienPN36_GLOBAL__N__320181d1_4_k_cu_7fdd98fa14SapienBodyDataEPNS_11PxTransformEP6float3ii --------------------------
	.section	.nv.info._Z25link_pose_physx_to_sapienPN36_GLOBAL__N__320181d1_4_k_cu_7fdd98fa14SapienBodyDataEPNS_11PxTransformEP6float3ii,"",@"SHT_CUDA_INFO"
	.sectionflags	@""
	.align	4


	//----- nvinfo : EIATTR_CUDA_API_VERSION
	.align		4
        /*0000*/ 	.byte	0x04, 0x37
        /*0002*/ 	.short	(.L_95 - .L_94)
.L_94:
        /*0004*/ 	.word	0x00000082


	//----- nvinfo : EIATTR_KPARAM_INFO
	.align		4
.L_95:
        /*0008*/ 	.byte	0x04, 0x17
        /*000a*/ 	.short	(.L_97 - .L_96)
.L_96:
        /*000c*/ 	.word	0x00000000
        /*0010*/ 	.short	0x0004
        /*0012*/ 	.short	0x001c
        /*0014*/ 	.byte	0x00, 0xf0, 0x11, 0x00


	//----- nvinfo : EIATTR_KPARAM_INFO
	.align		4
.L_97:
        /*0018*/ 	.byte	0x04, 0x17
        /*001a*/ 	.short	(.L_99 - .L_98)
.L_98:
        /*001c*/ 	.word	0x00000000
        /*0020*/ 	.short	0x0003
        /*0022*/ 	.short	0x0018
        /*0024*/ 	.byte	0x00, 0xf0, 0x11, 0x00


	//----- nvinfo : EIATTR_KPARAM_INFO
	.align		4
.L_99:
        /*0028*/ 	.byte	0x04, 0x17
        /*002a*/ 	.short	(.L_101 - .L_100)
.L_100:
        /*002c*/ 	.word	0x00000000
        /*0030*/ 	.short	0x0002
        /*0032*/ 	.short	0x0010
        /*0034*/ 	.byte	0x00, 0xf5, 0x21, 0x00


	//----- nvinfo : EIATTR_KPARAM_INFO
	.align		4
.L_101:
        /*0038*/ 	.byte	0x04, 0x17
        /*003a*/ 	.short	(.L_103 - .L_102)
.L_102:
        /*003c*/ 	.word	0x00000000
        /*0040*/ 	.short	0x0001
        /*0042*/ 	.short	0x0008
        /*0044*/ 	.byte	0x00, 0xf5, 0x21, 0x00


	//----- nvinfo : EIATTR_KPARAM_INFO
	.align		4
.L_103:
        /*0048*/ 	.byte	0x04, 0x17
        /*004a*/ 	.short	(.L_105 - .L_104)
.L_104:
        /*004c*/ 	.word	0x00000000
        /*0050*/ 	.short	0x0000
        /*0052*/ 	.short	0x0000
        /*0054*/ 	.byte	0x00, 0xf5, 0x21, 0x00


	//----- nvinfo : EIATTR_SPARSE_MMA_MASK
	.align		4
.L_105:
        /*0058*/ 	.byte	0x03, 0x50
        /*005a*/ 	.short	0x0000


	//----- nvinfo : EIATTR_MAXREG_COUNT
	.align		4
        /*005c*/ 	.byte	0x03, 0x1b
        /*005e*/ 	.short	0x00ff


	//----- nvinfo : EIATTR_MERCURY_ISA_VERSION
	.align		4
        /*0060*/ 	.byte	0x03, 0x5f
        /*0062*/ 	.short	0x0101


	//----- nvinfo : EIATTR_VRC_CTA_INIT_COUNT
	.align		4
        /*0064*/ 	.byte	0x02, 0x4a
	.zero		1
	.zero		1


	//----- nvinfo : EIATTR_EXIT_INSTR_OFFSETS
	.align		4
        /*0068*/ 	.byte	0x04, 0x1c
        /*006a*/ 	.short	(.L_107 - .L_106)


	//   ....[0]....
.L_106:
        /*006c*/ 	.word	0x00000070


	//   ....[1]....
        /*0070*/ 	.word	0x000003c0


	//----- nvinfo : EIATTR_CBANK_PARAM_SIZE
	.align		4
.L_107:
        /*0074*/ 	.byte	0x03, 0x19
        /*0076*/ 	.short	0x0020


	//----- nvinfo : EIATTR_PARAM_CBANK
	.align		4
        /*0078*/ 	.byte	0x04, 0x0a
        /*007a*/ 	.short	(.L_109 - .L_108)
	.align		4
.L_108:
        /*007c*/ 	.word	index@(.nv.constant0._Z25link_pose_physx_to_sapienPN36_GLOBAL__N__320181d1_4_k_cu_7fdd98fa14SapienBodyDataEPNS_11PxTransformEP6float3ii)
        /*0080*/ 	.short	0x0380
        /*0082*/ 	.short	0x0020


	//----- nvinfo : EIATTR_SW_WAR
	.align		4
.L_109:
        /*0084*/ 	.byte	0x04, 0x36
        /*0086*/ 	.short	(.L_111 - .L_110)
.L_110:
        /*0088*/ 	.word	0x00000008
.L_111:


//--------------------- .nv.info._Z25body_data_sapien_to_physxPN36_GLOBAL__N__320181d1_4_k_cu_7fdd98fa10PxBodyDataEP4int4PNS_14SapienBodyDataES3_PiP6float3i --------------------------
	.section	.nv.info._Z25body_data_sapien_to_physxPN36_GLOBAL__N__320181d1_4_k_cu_7fdd98fa10PxBodyDataEP4int4PNS_14SapienBodyDataES3_PiP6float3i,"",@"SHT_CUDA_INFO"
	.sectionflags	@""
	.align	4


	//----- nvinfo : EIATTR_CUDA_API_VERSION
	.align		4
        /*0000*/ 	.byte	0x04, 0x37
        /*0002*/ 	.short	(.L_113 - .L_112)
.L_112:
        /*0004*/ 	.word	0x00000082


	//----- nvinfo : EIATTR_KPARAM_INFO
	.align		4
.L_113:
        /*0008*/ 	.byte	0x04, 0x17
        /*000a*/ 	.short	(.L_115 - .L_114)
.L_114:
        /*000c*/ 	.word	0x00000000
        /*0010*/ 	.short	0x0006
        /*0012*/ 	.short	0x0030
        /*0014*/ 	.byte	0x00, 0xf0, 0x11, 0x00


	//----- nvinfo : EIATTR_KPARAM_INFO
	.align		4
.L_115:
        /*0018*/ 	.byte	0x04, 0x17
        /*001a*/ 	.short	(.L_117 - .L_116)
.L_116:
        /*001c*/ 	.word	0x00000000
        /*0020*/ 	.short	0x0005
        /*0022*/ 	.short	0x0028
        /*0024*/ 	.byte	0x00, 0xf5, 0x21, 0x00


	//----- nvinfo : EIATTR_KPARAM_INFO
	.align		4
.L_117:
        /*0028*/ 	.byte	0x04, 0x17
        /*002a*/ 	.short	(.L_119 - .L_118)
.L_118:
        /*002c*/ 	.word	0x00000000
        /*0030*/ 	.short	0x0004
        /*0032*/ 	.short	0x0020
        /*0034*/ 	.byte	0x00, 0xf5, 0x21, 0x00


	//----- nvinfo : EIATTR_KPARAM_INFO
	.align		4
.L_119:
        /*0038*/ 	.byte	0x04, 0x17
        /*003a*/ 	.short	(.L_121 - .L_120)
.L_120:
        /*003c*/ 	.word	0x00000000
        /*0040*/ 	.short	0x0003
        /*0042*/ 	.short	0x0018
        /*0044*/ 	.byte	0x00, 0xf5, 0x21, 0x00


	//----- nvinfo : EIATTR_KPARAM_INFO
	.align		4
.L_121:
        /*0048*/ 	.byte	0x04, 0x17
        /*004a*/ 	.short	(.L_123 - .L_122)
.L_122:
        /*004c*/ 	.word	0x00000000
        /*0050*/ 	.short	0x0002
        /*0052*/ 	.short	0x0010
        /*0054*/ 	.byte	0x00, 0xf5, 0x21, 0x00


	//----- nvinfo : EIATTR_KPARAM_INFO
	.align		4
.L_123:
        /*0058*/ 	.byte	0x04, 0x17
        /*005a*/ 	.short	(.L_125 - .L_124)
.L_124:
        /*005c*/ 	.word	0x00000000
        /*0060*/ 	.short	0x0001
        /*0062*/ 	.short	0x0008
        /*0064*/ 	.byte	0x00, 0xf5, 0x21, 0x00


	//----- nvinfo : EIATTR_KPARAM_INFO
	.align		4
.L_125:
        /*0068*/ 	.byte	0x04, 0x17
        /*006a*/ 	.short	(.L_127 - .L_126)
.L_126:
        /*006c*/ 	.word	0x00000000
        /*0070*/ 	.short	0x0000
        /*0072*/ 	.short	0x0000
        /*0074*/ 	.byte	0x00, 0xf5, 0x21, 0x00


	//----- nvinfo : EIATTR_SPARSE_MMA_MASK
	.align		4
.L_127:
        /*0078*/ 	.byte	0x03, 0x50
        /*007a*/ 	.short	0x0000


	//----- nvinfo : EIATTR_MAXREG_COUNT
	.align		4
        /*007c*/ 	.byte	0x03, 0x1b
        /*007e*/ 	.short	0x00ff


	//----- nvinfo : EIATTR_MERCURY_ISA_VERSION
	.align		4
        /*0080*/ 	.byte	0x03, 0x5f
        /*0082*/ 	.short	0x0101


	//----- nvinfo : EIATTR_VRC_CTA_INIT_COUNT
	.align		4
        /*0084*/ 	.byte	0x02, 0x4a
	.zero		1
	.zero		1


	//----- nvinfo : EIATTR_EXIT_INSTR_OFFSETS
	.align		4
        /*0088*/ 	.byte	0x04, 0x1c
        /*008a*/ 	.short	(.L_129 - .L_128)


	//   ....[0]....
.L_128:
        /*008c*/ 	.word	0x00000070


	//   ....[1]....
        /*0090*/ 	.word	0x00000320


	//----- nvinfo : EIATTR_CBANK_PARAM_SIZE
	.align		4
.L_129:
        /*0094*/ 	.byte	0x03, 0x19
        /*0096*/ 	.short	0x0034


	//----- nvinfo : EIATTR_PARAM_CBANK
	.align		4
        /*0098*/ 	.byte	0x04, 0x0a
        /*009a*/ 	.short	(.L_131 - .L_130)
	.align		4
.L_130:
        /*009c*/ 	.word	index@(.nv.constant0._Z25body_data_sapien_to_physxPN36_GLOBAL__N__320181d1_4_k_cu_7fdd98fa10PxBodyDataEP4int4PNS_14SapienBodyDataES3_PiP6float3i)
        /*00a0*/ 	.short	0x0380
        /*00a2*/ 	.short	0x0034


	//----- nvinfo : EIATTR_SW_WAR
	.align		4
.L_131:
        /*00a4*/ 	.byte	0x04, 0x36
        /*00a6*/ 	.short	(.L_133 - .L_132)
.L_132:
        /*00a8*/ 	.word	0x00000008
.L_133:


//--------------------- .nv.info._Z25body_data_sapien_to_physxPN36_GLOBAL__N__320181d1_4_k_cu_7fdd98fa10PxBodyDataEPNS_14SapienBodyDataEP6float3i --------------------------
	.section	.nv.info._Z25body_data_sapien_to_physxPN36_GLOBAL__N__320181d1_4_k_cu_7fdd98fa10PxBodyDataEPNS_14SapienBodyDataEP6float3i,"",@"SHT_CUDA_INFO"
	.sectionflags	@""
	.align	4


	//----- nvinfo : EIATTR_CUDA_API_VERSION
	.align		4
        /*0000*/ 	.byte	0x04, 0x37
        /*0002*/ 	.short	(.L_135 - .L_134)
.L_134:
        /*0004*/ 	.word	0x00000082


	//----- nvinfo : EIATTR_KPARAM_INFO
	.align		4
.L_135:
        /*0008*/ 	.byte	0x04, 0x17
        /*000a*/ 	.short	(.L_137 - .L_136)
.L_136:
        /*000c*/ 	.word	0x00000000
        /*0010*/ 	.short	0x0003
        /*0012*/ 	.short	0x0018
        /*0014*/ 	.byte	0x00, 0xf0, 0x11, 0x00


	//----- nvinfo : EIATTR_KPARAM_INFO
	.align		4
.L_137:
        /*0018*/ 	.byte	0x04, 0x17
        /*001a*/ 	.short	(.L_139 - .L_138)
.L_138:
        /*001c*/ 	.word	0x00000000
        /*0020*/ 	.short	0x0002
        /*0022*/ 	.short	0x0010
        /*0024*/ 	.byte	0x00, 0xf5, 0x21, 0x00


	//----- nvinfo : EIATTR_KPARAM_INFO
	.align		4
.L_139:
        /*0028*/ 	.byte	0x04, 0x17
        /*002a*/ 	.short	(.L_141 - .L_140)
.L_140:
        /*002c*/ 	.word	0x00000000
        /*0030*/ 	.short	0x0001
        /*0032*/ 	.short	0x0008
        /*0034*/ 	.byte	0x00, 0xf5, 0x21, 0x00


	//----- nvinfo : EIATTR_KPARAM_INFO
	.align		4
.L_141:
        /*0038*/ 	.byte	0x04, 0x17
        /*003a*/ 	.short	(.L_143 - .L_142)
.L_142:
        /*003c*/ 	.word	0x00000000
        /*0040*/ 	.short	0x0000
        /*0042*/ 	.short	0x0000
        /*0044*/ 	.byte	0x00, 0xf5, 0x21, 0x00


	//----- nvinfo : EIATTR_SPARSE_MMA_MASK
	.align		4
.L_143:
        /*0048*/ 	.byte	0x03, 0x50
        /*004a*/ 	.short	0x0000


	//----- nvinfo : EIATTR_MAXREG_COUNT
	.align		4
        /*004c*/ 	.byte	0x03, 0x1b
        /*004e*/ 	.short	0x00ff


	//----- nvinfo : EIATTR_MERCURY_ISA_VERSION
	.align		4
        /*0050*/ 	.byte	0x03, 0x5f
        /*0052*/ 	.short	0x0101


	//----- nvinfo : EIATTR_VRC_CTA_INIT_COUNT
	.align		4
        /*0054*/ 	.byte	0x02, 0x4a
	.zero		1
	.zero		1


	//----- nvinfo : EIATTR_EXIT_INSTR_OFFSETS
	.align		4
        /*0058*/ 	.byte	0x04, 0x1c
        /*005a*/ 	.short	(.L_145 - .L_144)


	//   ....[0]....
.L_144:
        /*005c*/ 	.word	0x00000070


	//   ....[1]....
        /*0060*/ 	.word	0x00000290


	//----- nvinfo : EIATTR_CBANK_PARAM_SIZE
	.align		4
.L_145:
        /*0064*/ 	.byte	0x03, 0x19
        /*0066*/ 	.short	0x001c


	//----- nvinfo : EIATTR_PARAM_CBANK
	.align		4
        /*0068*/ 	.byte	0x04, 0x0a
        /*006a*/ 	.short	(.L_147 - .L_146)
	.align		4
.L_146:
        /*006c*/ 	.word	index@(.nv.constant0._Z25body_data_sapien_to_physxPN36_GLOBAL__N__320181d1_4_k_cu_7fdd98fa10PxBodyDataEPNS_14SapienBodyDataEP6float3i)
        /*0070*/ 	.short	0x0380
        /*0072*/ 	.short	0x001c


	//----- nvinfo : EIATTR_SW_WAR
	.align		4
.L_147:
        /*0074*/ 	.byte	0x04, 0x36
        /*0076*/ 	.short	(.L_149 - .L_148)
.L_148:
        /*0078*/ 	.word	0x00000008
.L_149:


//--------------------- .nv.info._Z25body_data_physx_to_sapienPN36_GLOBAL__N__320181d1_4_k_cu_7fdd98fa14SapienBodyDataEPNS_10PxBodyDataEP6float3i --------------------------
	.section	.nv.info._Z25body_data_physx_to_sapienPN36_GLOBAL__N__320181d1_4_k_cu_7fdd98fa14SapienBodyDataEPNS_10PxBodyDataEP6float3i,"",@"SHT_CUDA_INFO"
	.sectionflags	@""
	.align	4


	//----- nvinfo : EIATTR_CUDA_API_VERSION
	.align		4
        /*0000*/ 	.byte	0x04, 0x37
        /*0002*/ 	.short	(.L_151 - .L_150)
.L_150:
        /*0004*/ 	.word	0x00000082


	//----- nvinfo : EIATTR_KPARAM_INFO
	.align		4
.L_151:
        /*0008*/ 	.byte	0x04, 0x17
        /*000a*/ 	.short	(.L_153 - .L_152)
.L_152:
        /*000c*/ 	.word	0x00000000
        /*0010*/ 	.short	0x0003
        /*0012*/ 	.short	0x0018
        /*0014*/ 	.byte	0x00, 0xf0, 0x11, 0x00


	//----- nvinfo : EIATTR_KPARAM_INFO
	.align		4
.L_153:
        /*0018*/ 	.byte	0x04, 0x17
        /*001a*/ 	.short	(.L_155 - .L_154)
.L_154:
        /*001c*/ 	.word	0x00000000
        /*0020*/ 	.short	0x0002
        /*0022*/ 	.short	0x0010
        /*0024*/ 	.byte	0x00, 0xf5, 0x21, 0x00


	//----- nvinfo : EIATTR_KPARAM_INFO
	.align		4
.L_155:
        /*0028*/ 	.byte	0x04, 0x17
        /*002a*/ 	.short	(.L_157 - .L_156)
.L_156:
        /*002c*/ 	.word	0x00000000
        /*0030*/ 	.short	0x0001
        /*0032*/ 	.short	0x0008
        /*0034*/ 	.byte	0x00, 0xf5, 0x21, 0x00


	//----- nvinfo : EIATTR_KPARAM_INFO
	.align		4
.L_157:
        /*0038*/ 	.byte	0x04, 0x17
        /*003a*/ 	.short	(.L_159 - .L_158)
.L_158:
        /*003c*/ 	.word	0x00000000
        /*0040*/ 	.short	0x0000
        /*0042*/ 	.short	0x0000
        /*0044*/ 	.byte	0x00, 0xf5, 0x21, 0x00


	//----- nvinfo : EIATTR_SPARSE_MMA_MASK
	.align		4
.L_159:
        /*0048*/ 	.byte	0x03, 0x50
        /*004a*/ 	.short	0x0000


	//----- nvinfo : EIATTR_MAXREG_COUNT
	.align		4
        /*004c*/ 	.byte	0x03, 0x1b
        /*004e*/ 	.short	0x00ff


	//----- nvinfo : EIATTR_MERCURY_ISA_VERSION
	.align		4
        /*0050*/ 	.byte	0x03, 0x5f
        /*0052*/ 	.short	0x0101


	//----- nvinfo : EIATTR_UNUSED_LOAD_BYTE_OFFSET
	.align		4
        /*0054*/ 	.byte	0x04, 0x44
        /*0056*/ 	.short	(.L_161 - .L_160)


	//   ....[0]....
.L_160:
        /*0058*/ 	.word	0x000000d0
        /*005c*/ 	.word	0x00000fff


	//   ....[1]....
        /*0060*/ 	.word	0x00000130
        /*0064*/ 	.word	0x00000fff


	//   ....[2]....
        /*0068*/ 	.word	0x00000140
        /*006c*/ 	.word	0x00000fff


	//----- nvinfo : EIATTR_VRC_CTA_INIT_COUNT
	.align		4
.L_161:
        /*0070*/ 	.byte	0x02, 0x4a
	.zero		1
	.zero		1


	//----- nvinfo : EIATTR_EXIT_INSTR_OFFSETS
	.align		4
        /*0074*/ 	.byte	0x04, 0x1c
        /*0076*/ 	.short	(.L_163 - .L_162)


	//   ....[0]....
.L_162:
        /*0078*/ 	.word	0x00000070


	//   ....[1]....
        /*007c*/ 	.word	0x00000260


	//----- nvinfo : EIATTR_CBANK_PARAM_SIZE
	.align		4
.L_163:
        /*0080*/ 	.byte	0x03, 0x19
        /*0082*/ 	.short	0x001c


	//----- nvinfo : EIATTR_PARAM_CBANK
	.align		4
        /*0084*/ 	.byte	0x04, 0x0a
        /*0086*/ 	.short	(.L_165 - .L_164)
	.align		4
.L_164:
        /*0088*/ 	.word	index@(.nv.constant0._Z25body_data_physx_to_sapienPN36_GLOBAL__N__320181d1_4_k_cu_7fdd98fa14SapienBodyDataEPNS_10PxBodyDataEP6float3i)
        /*008c*/ 	.short	0x0380
        /*008e*/ 	.short	0x001c


	//----- nvinfo : EIATTR_SW_WAR
	.align		4
.L_165:
        /*0090*/ 	.byte	0x04, 0x36
        /*0092*/ 	.short	(.L_167 - .L_166)
.L_166:
        /*0094*/ 	.word	0x00000008
.L_167:


//--------------------- .nv.callgraph             --------------------------
	.section	.nv.callgraph,"",@"SHT_CUDA_CALLGRAPH"
	.align	4
	.sectionentsize	8
	.align		4
        /*0000*/ 	.word	0x00000000
	.align		4
        /*0004*/ 	.word	0xffffffff
	.align		4
        /*0008*/ 	.word	0x00000000
	.align		4
        /*000c*/ 	.word	0xfffffffe
	.align		4
        /*0010*/ 	.word	0x00000000
	.align		4
        /*0014*/ 	.word	0xfffffffd
	.align		4
        /*0018*/ 	.word	0x00000000
	.align		4
        /*001c*/ 	.word	0xfffffffc


//--------------------- .text._Z24root_vel_sapien_to_physxPN36_GLOBAL__N__320181d1_4_k_cu_7fdd98fa10PxVelocityEPNS_14SapienBodyDataEPiii --------------------------
	.section	.text._Z24root_vel_sapien_to_physxPN36_GLOBAL__N__320181d1_4_k_cu_7fdd98fa10PxVelocityEPNS_14SapienBodyDataEPiii,"ax",@progbits
	.align	128
        .global         _Z24root_vel_sapien_to_physxPN36_GLOBAL__N__320181d1_4_k_cu_7fdd98fa10PxVelocityEPNS_14SapienBodyDataEPiii
        .type           _Z24root_vel_sapien_to_physxPN36_GLOBAL__N__320181d1_4_k_cu_7fdd98fa10PxVelocityEPNS_14SapienBodyDataEPiii,@function
        .size           _Z24root_vel_sapien_to_physxPN36_GLOBAL__N__320181d1_4_k_cu_7fdd98fa10PxVelocityEPNS_14SapienBodyDataEPiii,(.L_x_7 - _Z24root_vel_sapien_to_physxPN36_GLOBAL__N__320181d1_4_k_cu_7fdd98fa10PxVelocityEPNS_14SapienBodyDataEPiii)
        .other          _Z24root_vel_sapien_to_physxPN36_GLOBAL__N__320181d1_4_k_cu_7fdd98fa10PxVelocityEPNS_14SapienBodyDataEPiii,@"STO_CUDA_ENTRY STV_DEFAULT"
_Z24root_vel_sapien_to_physxPN36_GLOBAL__N__320181d1_4_k_cu_7fdd98fa10PxVelocityEPNS_14SapienBodyDataEPiii:
.text._Z24root_vel_sapien_to_physxPN36_GLOBAL__N__320181d1_4_k_cu_7fdd98fa10PxVelocityEPNS_14SapienBodyDataEPiii:
[----:B------:R-:W-:Y:S01]  /*0000*/  LDC R1, c[0x0][0x37c] ;  /* 0x0000df00ff017b82 */ /* 0x000fe20000000800 */
[----:B------:R-:W0:Y:S07]  /*0010*/  S2R R0, SR_TID.X ;  /* 0x0000000000007919 */ /* 0x000e2e0000002100 */
[----:B------:R-:W0:Y:S01]  /*0020*/  S2UR UR4, SR_CTAID.X ;  /* 0x00000000000479c3 */ /* 0x000e220000002500 */
[----:B------:R-:W1:Y:S07]  /*0030*/  LDCU UR5, c[0x0][0x39c] ;  /* 0x00007380ff0577ac */ /* 0x000e6e0008000800 */
[----:B------:R-:W0:Y:S02]  /*0040*/  LDC R5, c[0x0][0x360] ;  /* 0x0000d800ff057b82 */ /* 0x000e240000000800 */
[----:B0-----:R-:W-:-:S05]  /*0050*/  IMAD R5, R5, UR4, R0 ;  /* 0x0000000405057c24 */ /* 0x001fca000f8e0200 */
[----:B-1----:R-:W-:-:S13]  /*0060*/  ISETP.GE.AND P0, PT, R5, UR5, PT ;  /* 0x0000000505007c0c */ /* 0x002fda000bf06270 */
[----:B------:R-:W-:Y:S05]  /*0070*/  @P0 EXIT ;  /* 0x000000000000094d */ /* 0x000fea0003800000 */
[----:B------:R-:W0:Y:S01]  /*0080*/  LDC.64 R2, c[0x0][0x390] ;  /* 0x0000e400ff027b82 */ /* 0x000e220000000a00 */
[----:B------:R-:W1:Y:S01]  /*0090*/  LDCU.64 UR4, c[0x0][0x358] ;  /* 0x00006b00ff0477ac */ /* 0x000e620008000a00 */
[----:B------:R-:W2:Y:S01]  /*00a0*/  LDCU UR6, c[0x0][0x398] ;  /* 0x00007300ff0677ac */ /* 0x000ea20008000800 */
[----:B0-----:R-:W-:-:S05]  /*00b0*/  IMAD.WIDE R2, R5, 0x4, R2 ;  /* 0x0000000405027825 */ /* 0x001fca00078e0202 */
[----:B------:R-:W0:Y:S01]  /*00c0*/  LDC.64 R4, c[0x0][0x388] ;  /* 0x0000e200ff047b82 */ /* 0x000e220000000a00 */
[----:B-1----:R1:W2:Y:S07]  /*00d0*/  LDG.E.CONSTANT R7, desc[UR4][R2.64] ;  /* 0x0000000402077981 */ /* 0x0022ae000c1e9900 */
[----:B-1----:R-:W1:Y:S01]  /*00e0*/  LDC.64 R2, c[0x0][0x380] ;  /* 0x0000e000ff027b82 */ /* 0x002e620000000a00 */
[----:B--2---:R-:W-:-:S04]  /*00f0*/  IMAD R9, R7, UR6, RZ ;  /* 0x0000000607097c24 */ /* 0x004fc8000f8e02ff */
[----:B0-----:R-:W-:-:S05]  /*0100*/  IMAD.WIDE R4, R9, 0x34, R4 ;  /* 0x0000003409047825 */ /* 0x001fca00078e0204 */
[----:B------:R-:W2:Y:S04]  /*0110*/  LDG.E.CONSTANT R9, desc[UR4][R4.64+0x1c] ;  /* 0x00001c0404097981 */ /* 0x000ea8000c1e9900 */
[----:B------:R-:W3:Y:S04]  /*0120*/  LDG.E.CONSTANT R11, desc[UR4][R4.64+0x20] ;  /* 0x00002004040b7981 */ /* 0x000ee8000c1e9900 */
[----:B------:R-:W4:Y:S04]  /*0130*/  LDG.E.CONSTANT R13, desc[UR4][R4.64+0x24] ;  /* 0x00002404040d7981 */ /* 0x000f28000c1e9900 */
[----:B------:R-:W5:Y:S04]  /*0140*/  LDG.E.CONSTANT R15, desc[UR4][R4.64+0x28] ;  /* 0x00002804040f7981 */ /* 0x000f68000c1e9900 */
[----:B------:R-:W5:Y:S04]  /*0150*/  LDG.E.CONSTANT R17, desc[UR4][R4.64+0x2c] ;  /* 0x00002c0404117981 */ /* 0x000f68000c1e9900 */
[----:B------:R-:W5:Y:S01]  /*0160*/  LDG.E.CONSTANT R19, desc[UR4][R4.64+0x30] ;  /* 0x0000300404137981 */ /* 0x000f62000c1e9900 */
[----:B-1----:R-:W-:-:S05]  /*0170*/  IMAD.WIDE R2, R7, 0x18, R2 ;  /* 0x0000001807027825 */ /* 0x002fca00078e0202 */
[----:B--2---:R-:W-:Y:S04]  /*0180*/  STG.E desc[UR4][R2.64], R9 ;  /* 0x0000000902007986 */ /* 0x004fe8000c101904 */
[----:B---3--:R-:W-:Y:S04]  /*0190*/  STG.E desc[UR4][R2.64+0x4], R11 ;  /* 0x0000040b02007986 */ /* 0x008fe8000c101904 */
[----:B----4-:R-:W-:Y:S04]  /*01a0*/  STG.E desc[UR4][R2.64+0x8], R13 ;  /* 0x0000080d02007986 */ /* 0x010fe8000c101904 */
[----:B-----5:R-:W-:Y:S04]  /*01b0*/  STG.E desc[UR4][R2.64+0xc], R15 ;  /* 0x00000c0f02007986 */ /* 0x020fe8000c101904 */
[----:B------:R-:W-:Y:S04]  /*01c0*/  STG.E desc[UR4][R2.64+0x10], R17 ;  /* 0x0000101102007986 */ /* 0x000fe8000c101904 */
[----:B------:R-:W-:Y:S01]  /*01d0*/  STG.E desc[UR4][R2.64+0x14], R19 ;  /* 0x0000141302007986 */ /* 0x000fe2000c101904 */
[----:B------:R-:W-:Y:S05]  /*01e0*/  EXIT ;  /* 0x000000000000794d */ /* 0x000fea0003800000 */
.L_x_0:
[----:B------:R-:W-:-:S00]  /*01f0*/  BRA `(.L_x_0) ;  /* 0xfffffffc00fc7947 */ /* 0x000fc0000383ffff */
[----:B------:R-:W-:-:S00]  /*0200*/  NOP ;  /* 0x0000000000007918 */ /* 0x000fc00000000000 */
[----:B------:R-:W-:-:S00]  /*0210*/  NOP ;  /* 0x0000000000007918 */ /* 0x000fc00000000000 */
[----:B------:R-:W-:-:S00]  /*0220*/  NOP ;  /* 0x0000000000007918 */ /* 0x000fc00000000000 */
[----:B------:R-:W-:-:S00]  /*0230*/  NOP ;  /* 0x0000000000007918 */ /* 0x000fc00000000000 */
[----:B------:R-:W-:-:S00]  /*0240*/  NOP ;  /* 0x0000000000007918 */ /* 0x000fc00000000000 */
[----:B------:R-:W-:-:S00]  /*0250*/  NOP ;  /* 0x0000000000007918 */ /* 0x000fc00000000000 */
[----:B------:R-:W-:-:S00]  /*0260*/  NOP ;  /* 0x0000000000007918 */ /* 0x000fc00000000000 */
[----:B------:R-:W-:-:S00]  /*0270*/  NOP ;  /* 0x0000000000007918 */ /* 0x000fc00000000000 */
.L_x_7:


//--------------------- .text._Z24link_vel_physx_to_sapienPN36_GLOBAL__N__320181d1_4_k_cu_7fdd98fa14SapienBodyDataEPNS_10PxVelocityEi --------------------------
	.section	.text._Z24link_vel_physx_to_sapienPN36_GLOBAL__N__320181d1_4_k_cu_7fdd98fa14SapienBodyDataEPNS_10PxVelocityEi,"ax",@progbits
	.align	128
        .global         _Z24link_vel_physx_to_sapienPN36_GLOBAL__N__320181d1_4_k_cu_7fdd98fa14SapienBodyDataEPNS_10PxVelocityEi
        .type           _Z24link_vel_physx_to_sapienPN36_GLOBAL__N__320181d1_4_k_cu_7fdd98fa14SapienBodyDataEPNS_10PxVelocityEi,@function
        .size           _Z24link_vel_physx_to_sapienPN36_GLOBAL__N__320181d1_4_k_cu_7fdd98fa14SapienBodyDataEPNS_10PxVelocityEi,(.L_x_8 - _Z24link_vel_physx_to_sapienPN36_GLOBAL__N__320181d1_4_k_cu_7fdd98fa14SapienBodyDataEPNS_10PxVelocityEi)
        .other          _Z24link_vel_physx_to_sapienPN36_GLOBAL__N__320181d1_4_k_cu_7fdd98fa14SapienBodyDataEPNS_10PxVelocityEi,@"STO_CUDA_ENTRY STV_DEFAULT"
_Z24link_vel_physx_to_sapienPN36_GLOBAL__N__320181d1_4_k_cu_7fdd98fa14SapienBodyDataEPNS_10PxVelocityEi:
.text._Z24link_vel_physx_to_sapienPN36_GLOBAL__N__320181d1_4_k_cu_7fdd98fa14SapienBodyDataEPNS_10PxVelocityEi:
        /* <DEDUP_REMOVED lines=9> */
[----:B------:R-:W1:Y:S07]  /*0090*/  LDCU.64 UR4, c[0x0][0x358] ;  /* 0x00006b00ff0477ac */ /* 0x000e6e0008000a00 */
[----:B------:R-:W2:Y:S01]  /*00a0*/  LDC.64 R2, c[0x0][0x380] ;  /* 0x0000e000ff027b82 */ /* 0x000ea20000000a00 */
[----:B0-----:R-:W-:-:S05]  /*00b0*/  IMAD.WIDE R4, R7, 0x18, R4 ;  /* 0x0000001807047825 */ /* 0x001fca00078e0204 */
[----:B-1----:R-:W3:Y:S04]  /*00c0*/  LDG.E.CONSTANT R9, desc[UR4][R4.64] ;  /* 0x0000000404097981 */ /* 0x002ee8000c1e9900 */
[----:B------:R-:W4:Y:S04]  /*00d0*/  LDG.E.CONSTANT R11, desc[UR4][R4.64+0x4] ;  /* 0x00000404040b7981 */ /* 0x000f28000c1e9900 */
[----:B------:R-:W5:Y:S04]  /*00e0*/  LDG.E.CONSTANT R13, desc[UR4][R4.64+0x8] ;  /* 0x00000804040d7981 */ /* 0x000f68000c1e9900 */
[----:B------:R-:W5:Y:S04]  /*00f0*/  LDG.E.CONSTANT R15, desc[UR4][R4.64+0xc] ;  /* 0x00000c04040f7981 */ /* 0x000f68000c1e9900 */
[----:B------:R-:W5:Y:S04]  /*0100*/  LDG.E.CONSTANT R17, desc[UR4][R4.64+0x10] ;  /* 0x0000100404117981 */ /* 0x000f68000c1e9900 */
[----:B------:R-:W5:Y:S01]  /*0110*/  LDG.E.CONSTANT R19, desc[UR4][R4.64+0x14] ;  /* 0x0000140404137981 */ /* 0x000f62000c1e9900 */
[----:B--2---:R-:W-:-:S05]  /*0120*/  IMAD.WIDE R2, R7, 0x34, R2 ;  /* 0x0000003407027825 */ /* 0x004fca00078e0202 */
[----:B---3--:R-:W-:Y:S04]  /*0130*/  STG.E desc[UR4][R2.64+0x1c], R9 ;  /* 0x00001c0902007986 */ /* 0x008fe8000c101904 */
[----:B----4-:R-:W-:Y:S04]  /*0140*/  STG.E desc[UR4][R2.64+0x20], R11 ;  /* 0x0000200b02007986 */ /* 0x010fe8000c101904 */
[----:B-----5:R-:W-:Y:S04]  /*0150*/  STG.E desc[UR4][R2.64+0x24], R13 ;  /* 0x0000240d02007986 */ /* 0x020fe8000c101904 */
[----:B------:R-:W-:Y:S04]  /*0160*/  STG.E desc[UR4][R2.64+0x28], R15 ;  /* 0x0000280f02007986 */ /* 0x000fe8000c101904 */
[----:B------:R-:W-:Y:S04]  /*0170*/  STG.E desc[UR4][R2.64+0x2c], R17 ;  /* 0x00002c1102007986 */ /* 0x000fe8000c101904 */
[----:B------:R-:W-:Y:S01]  /*0180*/  STG.E desc[UR4][R2.64+0x30], R19 ;  /* 0x0000301302007986 */ /* 0x000fe2000c101904 */
[----:B------:R-:W-:Y:S05]  /*0190*/  EXIT ;  /* 0x000000000000794d */ /* 0x000fea0003800000 */
.L_x_1:
        /* <DEDUP_REMOVED lines=14> */
.L_x_8:


//--------------------- .text._Z25root_pose_sapien_to_physxPN36_GLOBAL__N__320181d1_4_k_cu_7fdd98fa11PxTransformEPNS_14SapienBodyDataEPiP6float3ii --------------------------
	.section	.text._Z25root_pose_sapien_to_physxPN36_GLOBAL__N__320181d1_4_k_cu_7fdd98fa11PxTransformEPNS_14SapienBodyDataEPiP6float3ii,"ax",@progbits
	.align	128
        .global         _Z25root_pose_sapien_to_physxPN36_GLOBAL__N__320181d1_4_k_cu_7fdd98fa11PxTransformEPNS_14SapienBodyDataEPiP6float3ii
        .type           _Z25root_pose_sapien_to_physxPN36_GLOBAL__N__320181d1_4_k_cu_7fdd98fa11PxTransformEPNS_14SapienBodyDataEPiP6float3ii,@function
        .size           _Z25root_pose_sapien_to_physxPN36_GLOBAL__N__320181d1_4_k_cu_7fdd98fa11PxTransformEPNS_14SapienBodyDataEPiP6float3ii,(.L_x_9 - _Z25root_pose_sapien_to_physxPN36_GLOBAL__N__320181d1_4_k_cu_7fdd98fa11PxTransformEPNS_14SapienBodyDataEPiP6float3ii)
        .other          _Z25root_pose_sapien_to_physxPN36_GLOBAL__N__320181d1_4_k_cu_7fdd98fa11PxTransformEPNS_14SapienBodyDataEPiP6float3ii,@"STO_CUDA_ENTRY STV_DEFAULT"
_Z25root_pose_sapien_to_physxPN36_GLOBAL__N__320181d1_4_k_cu_7fdd98fa11PxTransformEPNS_14SapienBodyDataEPiP6float3ii:
.text._Z25root_pose_sapien_to_physxPN36_GLOBAL__N__320181d1_4_k_cu_7fdd98fa11PxTransformEPNS_14SapienBodyDataEPiP6float3ii:
        /* <DEDUP_REMOVED lines=10> */
[----:B------:R-:W2:Y:S06]  /*00a0*/  LDCU UR6, c[0x0][0x3a0] ;  /* 0x00007400ff0677ac */ /* 0x000eac0008000800 */
[----:B------:R-:W3:Y:S01]  /*00b0*/  LDC.64 R6, c[0x0][0x398] ;  /* 0x0000e600ff067b82 */ /* 0x000ee20000000a00 */
[----:B0-----:R-:W-:-:S07]  /*00c0*/  IMAD.WIDE R2, R5, 0x4, R2 ;  /* 0x0000000405027825 */ /* 0x001fce00078e0202 */
[----:B------:R-:W0:Y:S01]  /*00d0*/  LDC.64 R4, c[0x0][0x388] ;  /* 0x0000e200ff047b82 */ /* 0x000e220000000a00 */
[----:B-1----:R1:W2:Y:S07]  /*00e0*/  LDG.E.CONSTANT R9, desc[UR4][R2.64] ;  /* 0x0000000402097981 */ /* 0x0022ae000c1e9900 */
[----:B-1----:R-:W1:Y:S01]  /*00f0*/  LDC.64 R2, c[0x0][0x380] ;  /* 0x0000e000ff027b82 */ /* 0x002e620000000a00 */
[C---:B--2---:R-:W-:Y:S02]  /*0100*/  IMAD R11, R9.reuse, UR6, RZ ;  /* 0x00000006090b7c24 */ /* 0x044fe4000f8e02ff */
[----:B---3--:R-:W-:-:S04]  /*0110*/  IMAD.WIDE R6, R9, 0xc, R6 ;  /* 0x0000000c09067825 */ /* 0x008fc800078e0206 */
[----:B0-----:R-:W-:Y:S01]  /*0120*/  IMAD.WIDE R4, R11, 0x34, R4 ;  /* 0x000000340b047825 */ /* 0x001fe200078e0204 */
[----:B------:R-:W2:Y:S04]  /*0130*/  LDG.E.CONSTANT R19, desc[UR4][R6.64] ;  /* 0x0000000406137981 */ /* 0x000ea8000c1e9900 */
[----:B------:R-:W3:Y:S04]  /*0140*/  LDG.E.CONSTANT R21, desc[UR4][R6.64+0x4] ;  /* 0x0000040406157981 */ /* 0x000ee8000c1e9900 */
[----:B------:R-:W4:Y:S04]  /*0150*/  LDG.E.CONSTANT R23, desc[UR4][R6.64+0x8] ;  /* 0x0000080406177981 */ /* 0x000f28000c1e9900 */
[----:B------:R-:W2:Y:S04]  /*0160*/  LDG.E.CONSTANT R0, desc[UR4][R4.64] ;  /* 0x0000000404007981 */ /* 0x000ea8000c1e9900 */
[----:B------:R-:W3:Y:S04]  /*0170*/  LDG.E.CONSTANT R8, desc[UR4][R4.64+0x4] ;  /* 0x0000040404087981 */ /* 0x000ee8000c1e9900 */
[----:B------:R-:W4:Y:S04]  /*0180*/  LDG.E.CONSTANT R10, desc[UR4][R4.64+0x8] ;  /* 0x00000804040a7981 */ /* 0x000f28000c1e9900 */
[----:B------:R-:W5:Y:S04]  /*0190*/  LDG.E.CONSTANT R11, desc[UR4][R4.64+0xc] ;  /* 0x00000c04040b7981 */ /* 0x000f68000c1e9900 */
[----:B------:R-:W5:Y:S04]  /*01a0*/  LDG.E.CONSTANT R13, desc[UR4][R4.64+0x10] ;  /* 0x00001004040d7981 */ /* 0x000f68000c1e9900 */
[----:B------:R-:W5:Y:S04]  /*01b0*/  LDG.E.CONSTANT R15, desc[UR4][R4.64+0x14] ;  /* 0x00001404040f7981 */ /* 0x000f68000c1e9900 */
[----:B------:R-:W5:Y:S01]  /*01c0*/  LDG.E.CONSTANT R17, desc[UR4][R4.64+0x18] ;  /* 0x0000180404117981 */ /* 0x000f62000c1e9900 */
[----:B-1----:R-:W-:-:S04]  /*01d0*/  IMAD.WIDE R2, R9, 0x1c, R2 ;  /* 0x0000001c09027825 */ /* 0x002fc800078e0202 */
[----:B--2---:R-:W-:Y:S01]  /*01e0*/  FADD R19, R0, R19 ;  /* 0x0000001300137221 */ /* 0x004fe20000000000 */
[----:B---3--:R-:W-:Y:S01]  /*01f0*/  FADD R21, R8, R21 ;  /* 0x0000001508157221 */ /* 0x008fe20000000000 */
[----:B----4-:R-:W-:-:S03]  /*0200*/  FADD R23, R10, R23 ;  /* 0x000000170a177221 */ /* 0x010fc60000000000 */
[----:B------:R-:W-:Y:S04]  /*0210*/  STG.E desc[UR4][R2.64+0x10], R19 ;  /* 0x0000101302007986 */ /* 0x000fe8000c101904 */
[----:B-----5:R-:W-:Y:S04]  /*0220*/  STG.E desc[UR4][R2.64+0xc], R11 ;  /* 0x00000c0b02007986 */ /* 0x020fe8000c101904 */
[----:B------:R-:W-:Y:S04]  /*0230*/  STG.E desc[UR4][R2.64], R13 ;  /* 0x0000000d02007986 */ /* 0x000fe8000c101904 */
[----:B------:R-:W-:Y:S04]  /*0240*/  STG.E desc[UR4][R2.64+0x4], R15 ;  /* 0x0000040f02007986 */ /* 0x000fe8000c101904 */
[----:B------:R-:W-:Y:S04]  /*0250*/  STG.E desc[UR4][R2.64+0x8], R17 ;  /* 0x0000081102007986 */ /* 0x000fe8000c101904 */
[----:B------:R-:W-:Y:S04]  /*0260*/  STG.E desc[UR4][R2.64+0x14], R21 ;  /* 0x0000141502007986 */ /* 0x000fe8000c101904 */
[----:B------:R-:W-:Y:S01]  /*0270*/  STG.E desc[UR4][R2.64+0x18], R23 ;  /* 0x0000181702007986 */ /* 0x000fe2000c101904 */
[----:B------:R-:W-:Y:S05]  /*0280*/  EXIT ;  /* 0x000000000000794d */ /* 0x000fea0003800000 */
.L_x_2:
        /* <DEDUP_REMOVED lines=15> */
.L_x_9:


//--------------------- .text._Z25link_pose_physx_to_sapienPN36_GLOBAL__N__320181d1_4_k_cu_7fdd98fa14SapienBodyDataEPNS_11PxTransformEP6float3ii --------------------------
	.section	.text._Z25link_pose_physx_to_sapienPN36_GLOBAL__N__320181d1_4_k_cu_7fdd98fa14SapienBodyDataEPNS_11PxTransformEP6float3ii,"ax",@progbits
	.align	128
        .global         _Z25link_pose_physx_to_sapienPN36_GLOBAL__N__320181d1_4_k_cu_7fdd98fa14SapienBodyDataEPNS_11PxTransformEP6float3ii
        .type           _Z25link_pose_physx_to_sapienPN36_GLOBAL__N__320181d1_4_k_cu_7fdd98fa14SapienBodyDataEPNS_11PxTransformEP6float3ii,@function
        .size           _Z25link_pose_physx_to_sapienPN36_GLOBAL__N__320181d1_4_k_cu_7fdd98fa14SapienBodyDataEPNS_11PxTransformEP6float3ii,(.L_x_10 - _Z25link_pose_physx_to_sapienPN36_GLOBAL__N__320181d1_4_k_cu_7fdd98fa14SapienBodyDataEPNS_11PxTransformEP6float3ii)
        .other          _Z25link_pose_physx_to_sapienPN36_GLOBAL__N__320181d1_4_k_cu_7fdd98fa14SapienBodyDataEPNS_11PxTransformEP6float3ii,@"STO_CUDA_ENTRY STV_DEFAULT"
_Z25link_pose_physx_to_sapienPN36_GLOBAL__N__320181d1_4_k_cu_7fdd98fa14SapienBodyDataEPNS_11PxTransformEP6float3ii:
.text._Z25link_pose_physx_to_sapienPN36_GLOBAL__N__320181d1_4_k_cu_7fdd98fa14SapienBodyDataEPNS_11PxTransformEP6float3ii:
        /* <DEDUP_REMOVED lines=8> */
[----:B------:R-:W0:Y:S01]  /*0080*/  LDC R7, c[0x0][0x398] ;  /* 0x0000e600ff077b82 */ /* 0x000e220000000800 */
[----:B------:R-:W-:Y:S01]  /*0090*/  IABS R6, R0 ;  /* 0x0000000000067213 */ /* 0x000fe20000000000 */
[----:B------:R-:W1:Y:S01]  /*00a0*/  LDCU.64 UR4, c[0x0][0x358] ;  /* 0x00006b00ff0477ac */ /* 0x000e620008000a00 */
[----:B0-----:R-:W-:-:S04]  /*00b0*/  IABS R8, R7 ;  /* 0x0000000700087213 */ /* 0x001fc80000000000 */
[----:B------:R-:W0:Y:S08]  /*00c0*/  I2F.RP R4, R8 ;  /* 0x0000000800047306 */ /* 0x000e300000209400 */
[----:B0-----:R-:W0:Y:S02]  /*00d0*/  MUFU.RCP R4, R4 ;  /* 0x0000000400047308 */ /* 0x001e240000001000 */
[----:B0-----:R-:W-:-:S06]  /*00e0*/  IADD3 R2, PT, PT, R4, 0xffffffe, RZ ;  /* 0x0ffffffe04027810 */ /* 0x001fcc0007ffe0ff */
[----:B------:R0:W2:Y:S02]  /*00f0*/  F2I.FTZ.U32.TRUNC.NTZ R3, R2 ;  /* 0x0000000200037305 */ /* 0x0000a4000021f000 */
[----:B0-----:R-:W-:Y:S01]  /*0100*/  IMAD.MOV.U32 R2, RZ, RZ, RZ ;  /* 0x000000ffff027224 */ /* 0x001fe200078e00ff */
[----:B--2---:R-:W-:-:S05]  /*0110*/  IADD3 R5, PT, PT, RZ, -R3, RZ ;  /* 0x80000003ff057210 */ /* 0x004fca0007ffe0ff */
[----:B------:R-:W-:-:S04]  /*0120*/  IMAD R5, R5, R8, RZ ;  /* 0x0000000805057224 */ /* 0x000fc800078e02ff */
[----:B------:R-:W-:Y:S01]  /*0130*/  IMAD.HI.U32 R3, R3, R5, R2 ;  /* 0x0000000503037227 */ /* 0x000fe200078e0002 */
[----:B------:R-:W-:-:S05]  /*0140*/  MOV R5, R6 ;  /* 0x0000000600057202 */ /* 0x000fca0000000f00 */
[----:B------:R-:W-:-:S04]  /*0150*/  IMAD.HI.U32 R6, R3, R5, RZ ;  /* 0x0000000503067227 */ /* 0x000fc800078e00ff */
[----:B------:R-:W-:-:S04]  /*0160*/  IMAD.MOV R3, RZ, RZ, -R6 ;  /* 0x000000ffff037224 */ /* 0x000fc800078e0a06 */
[C---:B------:R-:W-:Y:S02]  /*0170*/  IMAD R3, R8.reuse, R3, R5 ;  /* 0x0000000308037224 */ /* 0x040fe400078e0205 */
[----:B------:R-:W0:Y:S03]  /*0180*/  LDC.64 R4, c[0x0][0x390] ;  /* 0x0000e400ff047b82 */ /* 0x000e260000000a00 */
[----:B------:R-:W-:-:S13]  /*0190*/  ISETP.GT.U32.AND P2, PT, R8, R3, PT ;  /* 0x000000030800720c */ /* 0x000fda0003f44070 */
[-C--:B------:R-:W-:Y:S01]  /*01a0*/  @!P2 IADD3 R3, PT, PT, R3, -R8.reuse, RZ ;  /* 0x800000080303a210 */ /* 0x080fe20007ffe0ff */
[----:B------:R-:W-:Y:S01]  /*01b0*/  @!P2 VIADD R6, R6, 0x1 ;  /* 0x000000010606a836 */ /* 0x000fe20000000000 */
[----:B------:R-:W-:Y:S02]  /*01c0*/  ISETP.NE.AND P2, PT, R7, RZ, PT ;  /* 0x000000ff0700720c */ /* 0x000fe40003f45270 */
[----:B------:R-:W-:Y:S02]  /*01d0*/  ISETP.GE.U32.AND P0, PT, R3, R8, PT ;  /* 0x000000080300720c */ /* 0x000fe40003f06070 */
[----:B------:R-:W2:Y:S01]  /*01e0*/  LDC.64 R2, c[0x0][0x388] ;  /* 0x0000e200ff027b82 */ /* 0x000ea20000000a00 */
[----:B------:R-:W-:-:S04]  /*01f0*/  LOP3.LUT R8, R0, R7, RZ, 0x3c, !PT ;  /* 0x0000000700087212 */ /* 0x000fc800078e3cff */
[----:B------:R-:W-:-:S06]  /*0200*/  ISETP.GE.AND P1, PT, R8, RZ, PT ;  /* 0x000000ff0800720c */ /* 0x000fcc0003f26270 */
[----:B------:R-:W-:-:S07]  /*0210*/  @P0 IADD3 R6, PT, PT, R6, 0x1, RZ ;  /* 0x0000000106060810 */ /* 0x000fce0007ffe0ff */
[----:B------:R-:W-:Y:S02]  /*0220*/  @!P1 IADD3 R6, PT, PT, -R6, RZ, RZ ;  /* 0x000000ff06069210 */ /* 0x000fe40007ffe1ff */
[----:B------:R-:W-:Y:S01]  /*0230*/  @!P2 LOP3.LUT R6, RZ, R7, RZ, 0x33, !PT ;  /* 0x00000007ff06a212 */ /* 0x000fe200078e33ff */
[----:B--2---:R-:W-:-:S04]  /*0240*/  IMAD.WIDE R2, R0, 0x1c, R2 ;  /* 0x0000001c00027825 */ /* 0x004fc800078e0202 */
[----:B0-----:R-:W-:Y:S01]  /*0250*/  IMAD.WIDE R4, R6, 0xc, R4 ;  /* 0x0000000c06047825 */ /* 0x001fe200078e0204 */
[----:B-1----:R-:W2:Y:S01]  /*0260*/  LDG.E.CONSTANT R8, desc[UR4][R2.64+0x10] ;  /* 0x0000100402087981 */ /* 0x002ea2000c1e9900 */
[----:B------:R-:W0:Y:S03]  /*0270*/  LDC.64 R6, c[0x0][0x380] ;  /* 0x0000e000ff067b82 */ /* 0x000e260000000a00 */
[----:B------:R-:W2:Y:S04]  /*0280*/  LDG.E.CONSTANT R9, desc[UR4][R4.64] ;  /* 0x0000000404097981 */ /* 0x000ea8000c1e9900 */
[----:B------:R-:W3:Y:S04]  /*0290*/  LDG.E.CONSTANT R11, desc[UR4][R4.64+0x4] ;  /* 0x00000404040b7981 */ /* 0x000ee8000c1e9900 */
[----:B------:R-:W4:Y:S04]  /*02a0*/  LDG.E.CONSTANT R13, desc[UR4][R4.64+0x8] ;  /* 0x00000804040d7981 */ /* 0x000f28000c1e9900 */
[----:B------:R-:W3:Y:S04]  /*02b0*/  LDG.E.CONSTANT R10, desc[UR4][R2.64+0x14] ;  /* 0x00001404020a7981 */ /* 0x000ee8000c1e9900 */
[----:B------:R-:W4:Y:S04]  /*02c0*/  LDG.E.CONSTANT R12, desc[UR4][R2.64+0x18] ;  /* 0x00001804020c7981 */ /* 0x000f28000c1e9900 */
[----:B------:R-:W5:Y:S04]  /*02d0*/  LDG.E.CONSTANT R15, desc[UR4][R2.64+0xc] ;  /* 0x00000c04020f7981 */ /* 0x000f68000c1e9900 */
[----:B------:R-:W5:Y:S04]  /*02e0*/  LDG.E.CONSTANT R17, desc[UR4][R2.64] ;  /* 0x0000000402117981 */ /* 0x000f68000c1e9900 */
[----:B------:R-:W5:Y:S04]  /*02f0*/  LDG.E.CONSTANT R19, desc[UR4][R2.64+0x4] ;  /* 0x0000040402137981 */ /* 0x000f68000c1e9900 */
[----:B------:R-:W5:Y:S01]  /*0300*/  LDG.E.CONSTANT R21, desc[UR4][R2.64+0x8] ;  /* 0x0000080402157981 */ /* 0x000f62000c1e9900 */
[----:B0-----:R-:W-:-:S04]  /*0310*/  IMAD.WIDE R6, R0, 0x34, R6 ;  /* 0x0000003400067825 */ /* 0x001fc800078e0206 */
[----:B--2---:R-:W-:-:S05]  /*0320*/  FADD R9, R8, -R9 ;  /* 0x8000000908097221 */ /* 0x004fca0000000000 */
[----:B------:R-:W-:Y:S01]  /*0330*/  STG.E desc[UR4][R6.64], R9 ;  /* 0x0000000906007986 */ /* 0x000fe2000c101904 */
[----:B---3--:R-:W-:Y:S01]  /*0340*/  FADD R11, R10, -R11 ;  /* 0x8000000b0a0b7221 */ /* 0x008fe20000000000 */
[----:B----4-:R-:W-:-:S04]  /*0350*/  FADD R13, R12, -R13 ;  /* 0x8000000d0c0d7221 */ /* 0x010fc80000000000 */
[----:B------:R-:W-:Y:S04]  /*0360*/  STG.E desc[UR4][R6.64+0x4], R11 ;  /* 0x0000040b06007986 */ /* 0x000fe8000c101904 */
[----:B------:R-:W-:Y:S04]  /*0370*/  STG.E desc[UR4][R6.64+0x8], R13 ;  /* 0x0000080d06007986 */ /* 0x000fe8000c101904 */
[----:B-----5:R-:W-:Y:S04]  /*0380*/  STG.E desc[UR4][R6.64+0xc], R15 ;  /* 0x00000c0f06007986 */ /* 0x020fe8000c101904 */
[----:B------:R-:W-:Y:S04]  /*0390*/  STG.E desc[UR4][R6.64+0x10], R17 ;  /* 0x0000101106007986 */ /* 0x000fe8000c101904 */
[----:B------:R-:W-:Y:S04]  /*03a0*/  STG.E desc[UR4][R6.64+0x14], R19 ;  /* 0x0000141306007986 */ /* 0x000fe8000c101904 */
[----:B------:R-:W-:Y:S01]  /*03b0*/  STG.E desc[UR4][R6.64+0x18], R21 ;  /* 0x0000181506007986 */ /* 0x000fe2000c101904 */
[----:B------:R-:W-:Y:S05]  /*03c0*/  EXIT ;  /* 0x000000000000794d */ /* 0x000fea0003800000 */
.L_x_3:
        /* <DEDUP_REMOVED lines=11> */
.L_x_10:


//--------------------- .text._Z25body_data_sapien_to_physxPN36_GLOBAL__N__320181d1_4_k_cu_7fdd98fa10PxBodyDataEP4int4PNS_14SapienBodyDataES3_PiP6float3i --------------------------
	.section	.text._Z25body_data_sapien_to_physxPN36_GLOBAL__N__320181d1_4_k_cu_7fdd98fa10PxBodyDataEP4int4PNS_14SapienBodyDataES3_PiP6float3i,"ax",@progbits
	.align	128
        .global         _Z25body_data_sapien_to_physxPN36_GLOBAL__N__320181d1_4_k_cu_7fdd98fa10PxBodyDataEP4int4PNS_14SapienBodyDataES3_PiP6float3i
        .type           _Z25body_data_sapien_to_physxPN36_GLOBAL__N__320181d1_4_k_cu_7fdd98fa10PxBodyDataEP4int4PNS_14SapienBodyDataES3_PiP6float3i,@function
        .size           _Z25body_data_sapien_to_physxPN36_GLOBAL__N__320181d1_4_k_cu_7fdd98fa10PxBodyDataEP4int4PNS_14SapienBodyDataES3_PiP6float3i,(.L_x_11 - _Z25body_data_sapien_to_physxPN36_GLOBAL__N__320181d1_4_k_cu_7fdd98fa10PxBodyDataEP4int4PNS_14SapienBodyDataES3_PiP6float3i)
        .other          _Z25body_data_sapien_to_physxPN36_GLOBAL__N__320181d1_4_k_cu_7fdd98fa10PxBodyDataEP4int4PNS_14SapienBodyDataES3_PiP6float3i,@"STO_CUDA_ENTRY STV_DEFAULT"
_Z25body_data_sapien_to_physxPN36_GLOBAL__N__320181d1_4_k_cu_7fdd98fa10PxBodyDataEP4int4PNS_14SapienBodyDataES3_PiP6float3i:
.text._Z25body_data_sapien_to_physxPN36_GLOBAL__N__320181d1_4_k_cu_7fdd98fa10PxBodyDataEP4int4PNS_14SapienBodyDataES3_PiP6float3i:
        /* <DEDUP_REMOVED lines=10> */
[----:B------:R-:W2:Y:S08]  /*00a0*/  LDC.64 R6, c[0x0][0x3a8] ;  /* 0x0000ea00ff067b82 */ /* 0x000eb00000000a00 */
[----:B------:R-:W3:Y:S01]  /*00b0*/  LDC.64 R28, c[0x0][0x390] ;  /* 0x0000e400ff1c7b82 */ /* 0x000ee20000000a00 */
[----:B0-----:R-:W-:-:S07]  /*00c0*/  IMAD.WIDE R2, R27, 0x4, R2 ;  /* 0x000000041b027825 */ /* 0x001fce00078e0202 */
[----:B------:R-:W0:Y:S01]  /*00d0*/  LDC.64 R4, c[0x0][0x398] ;  /* 0x0000e600ff047b82 */ /* 0x000e220000000a00 */
[----:B-1----:R-:W2:Y:S07]  /*00e0*/  LDG.E.CONSTANT R3, desc[UR4][R2.64] ;  /* 0x0000000402037981 */ /* 0x002eae000c1e9900 */
[----:B------:R-:W1:Y:S01]  /*00f0*/  LDC.64 R24, c[0x0][0x388] ;  /* 0x0000e200ff187b82 */ /* 0x000e620000000a00 */
[----:B--2---:R-:W-:-:S04]  /*0100*/  IMAD.WIDE R6, R3, 0xc, R6 ;  /* 0x0000000c03067825 */ /* 0x004fc800078e0206 */
[C---:B---3--:R-:W-:Y:S01]  /*0110*/  IMAD.WIDE R28, R3.reuse, 0x34, R28 ;  /* 0x00000034031c7825 */ /* 0x048fe200078e021c */
[----:B------:R-:W2:Y:S04]  /*0120*/  LDG.E.CONSTANT R14, desc[UR4][R6.64+0x8] ;  /* 0x00000804060e7981 */ /* 0x000ea8000c1e9900 */
[----:B------:R-:W2:Y:S01]  /*0130*/  LDG.E.CONSTANT R15, desc[UR4][R28.64+0x8] ;  /* 0x000008041c0f7981 */ /* 0x000ea2000c1e9900 */
[----:B0-----:R-:W-:Y:S02]  /*0140*/  IMAD.WIDE R4, R3, 0x10, R4 ;  /* 0x0000001003047825 */ /* 0x001fe400078e0204 */
[----:B------:R-:W0:Y:S01]  /*0150*/  LDC.64 R2, c[0x0][0x380] ;  /* 0x0000e000ff027b82 */ /* 0x000e220000000a00 */
[----:B------:R-:W3:Y:S04]  /*0160*/  LDG.E.CONSTANT R12, desc[UR4][R6.64] ;  /* 0x00000004060c7981 */ /* 0x000ee8000c1e9900 */
[----:B------:R-:W3:Y:S04]  /*0170*/  LDG.E.CONSTANT R19, desc[UR4][R28.64] ;  /* 0x000000041c137981 */ /* 0x000ee8000c1e9900 */
[----:B------:R-:W4:Y:S04]  /*0180*/  LDG.E.CONSTANT R13, desc[UR4][R6.64+0x4] ;  /* 0x00000404060d7981 */ /* 0x000f28000c1e9900 */
[----:B------:R-:W4:Y:S04]  /*0190*/  LDG.E.CONSTANT R0, desc[UR4][R28.64+0x4] ;  /* 0x000004041c007981 */ /* 0x000f28000c1e9900 */
[----:B------:R-:W5:Y:S04]  /*01a0*/  LDG.E.CONSTANT R11, desc[UR4][R28.64+0xc] ;  /* 0x00000c041c0b7981 */ /* 0x000f68000c1e9900 */
        /* <DEDUP_REMOVED lines=9> */
[----:B------:R-:W5:Y:S01]  /*0240*/  LDG.E.128.CONSTANT R4, desc[UR4][R4.64] ;  /* 0x0000000404047981 */ /* 0x000f62000c1e9d00 */
[----:B------:R-:W-:-:S02]  /*0250*/  HFMA2 R23, -RZ, RZ, 0, 0 ;  /* 0x00000000ff177431 */ /* 0x000fc400000001ff */
[----:B0-----:R-:W-:-:S04]  /*0260*/  IMAD.WIDE R2, R27, 0x40, R2 ;  /* 0x000000401b027825 */ /* 0x001fc800078e0202 */
[----:B-1----:R-:W-:-:S04]  /*0270*/  IMAD.WIDE R24, R27, 0x10, R24 ;  /* 0x000000101b187825 */ /* 0x002fc800078e0218 */
[----:B--2---:R-:W-:Y:S01]  /*0280*/  FADD R14, R15, R14 ;  /* 0x0000000e0f0e7221 */ /* 0x004fe20000000000 */
[----:B------:R-:W-:Y:S02]  /*0290*/  HFMA2 R15, -RZ, RZ, 0, 0 ;  /* 0x00000000ff0f7431 */ /* 0x000fe400000001ff */
[----:B---3--:R-:W-:Y:S01]  /*02a0*/  FADD R12, R19, R12 ;  /* 0x0000000c130c7221 */ /* 0x008fe20000000000 */
[----:B------:R-:W-:Y:S01]  /*02b0*/  MOV R19, RZ ;  /* 0x000000ff00137202 */ /* 0x000fe20000000f00 */
[----:B----4-:R-:W-:-:S05]  /*02c0*/  FADD R13, R0, R13 ;  /* 0x0000000d000d7221 */ /* 0x010fca0000000000 */
[----:B------:R-:W-:Y:S04]  /*02d0*/  STG.E.128 desc[UR4][R2.64+0x10], R12 ;  /* 0x0000100c02007986 */ /* 0x000fe8000c101d04 */
[----:B-----5:R-:W-:Y:S04]  /*02e0*/  STG.E.128 desc[UR4][R2.64], R8 ;  /* 0x0000000802007986 */ /* 0x020fe8000c101d04 */
[----:B------:R-:W-:Y:S04]  /*02f0*/  STG.E.128 desc[UR4][R2.64+0x20], R16 ;  /* 0x0000201002007986 */ /* 0x000fe8000c101d04 */
[----:B------:R-:W-:Y:S04]  /*0300*/  STG.E.128 desc[UR4][R2.64+0x30], R20 ;  /* 0x0000301402007986 */ /* 0x000fe8000c101d04 */
[----:B------:R-:W-:Y:S01]  /*0310*/  STG.E.128 desc[UR4][R24.64], R4 ;  /* 0x0000000418007986 */ /* 0x000fe2000c101d04 */
[----:B------:R-:W-:Y:S05]  /*0320*/  EXIT ;  /* 0x000000000000794d */ /* 0x000fea0003800000 */
.L_x_4:
        /* <DEDUP_REMOVED lines=13> */
.L_x_11:


//--------------------- .text._Z25body_data_sapien_to_physxPN36_GLOBAL__N__320181d1_4_k_cu_7fdd98fa10PxBodyDataEPNS_14SapienBodyDataEP6float3i --------------------------
	.section	.text._Z25body_data_sapien_to_physxPN36_GLOBAL__N__320181d1_4_k_cu_7fdd98fa10PxBodyDataEPNS_14SapienBodyDataEP6float3i,"ax",@progbits
	.align	128
        .global         _Z25body_data_sapien_to_physxPN36_GLOBAL__N__320181d1_4_k_cu_7fdd98fa10PxBodyDataEPNS_14SapienBodyDataEP6float3i
        .type           _Z25body_data_sapien_to_physxPN36_GLOBAL__N__320181d1_4_k_cu_7fdd98fa10PxBodyDataEPNS_14SapienBodyDataEP6float3i,@function
        .size           _Z25body_data_sapien_to_physxPN36_GLOBAL__N__320181d1_4_k_cu_7fdd98fa10PxBodyDataEPNS_14SapienBodyDataEP6float3i,(.L_x_12 - _Z25body_data_sapien_to_physxPN36_GLOBAL__N__320181d1_4_k_cu_7fdd98fa10PxBodyDataEPNS_14SapienBodyDataEP6float3i)
        .other          _Z25body_data_sapien_to_physxPN36_GLOBAL__N__320181d1_4_k_cu_7fdd98fa10PxBodyDataEPNS_14SapienBodyDataEP6float3i,@"STO_CUDA_ENTRY STV_DEFAULT"
_Z25body_data_sapien_to_physxPN36_GLOBAL__N__320181d1_4_k_cu_7fdd98fa10PxBodyDataEPNS_14SapienBodyDataEP6float3i:
.text._Z25body_data_sapien_to_physxPN36_GLOBAL__N__320181d1_4_k_cu_7fdd98fa10PxBodyDataEPNS_14SapienBodyDataEP6float3i:
        /* <DEDUP_REMOVED lines=12> */
[----:B-1----:R-:W3:Y:S01]  /*00c0*/  LDG.E.CONSTANT R19, desc[UR4][R2.64+0x8] ;  /* 0x0000080402137981 */ /* 0x002ee2000c1e9900 */
[----:B--2---:R-:W-:-:S03]  /*00d0*/  IMAD.WIDE R20, R7, 0x34, R20 ;  /* 0x0000003407147825 */ /* 0x004fc600078e0214 */
[----:B------:R-:W2:Y:S04]  /*00e0*/  LDG.E.CONSTANT R11, desc[UR4][R2.64] ;  /* 0x00000004020b7981 */ /* 0x000ea8000c1e9900 */
[----:B------:R-:W3:Y:S04]  /*00f0*/  LDG.E.CONSTANT R18, desc[UR4][R20.64+0x8] ;  /* 0x0000080414127981 */ /* 0x000ee8000c1e9900 */
[----:B------:R-:W2:Y:S04]  /*0100*/  LDG.E.CONSTANT R16, desc[UR4][R20.64] ;  /* 0x0000000414107981 */ /* 0x000ea8000c1e9900 */
[----:B------:R0:W4:Y:S04]  /*0110*/  LDG.E.CONSTANT R0, desc[UR4][R2.64+0x4] ;  /* 0x0000040402007981 */ /* 0x000128000c1e9900 */
[----:B------:R-:W4:Y:S04]  /*0120*/  LDG.E.CONSTANT R17, desc[UR4][R20.64+0x4] ;  /* 0x0000040414117981 */ /* 0x000f28000c1e9900 */
[----:B------:R-:W5:Y:S01]  /*0130*/  LDG.E.CONSTANT R15, desc[UR4][R20.64+0xc] ;  /* 0x00000c04140f7981 */ /* 0x000f62000c1e9900 */
[----:B0-----:R-:W0:Y:S03]  /*0140*/  LDC.64 R2, c[0x0][0x380] ;  /* 0x0000e000ff027b82 */ /* 0x001e260000000a00 */
        /* <DEDUP_REMOVED lines=8> */
[----:B------:R-:W5:Y:S01]  /*01d0*/  LDG.E.CONSTANT R6, desc[UR4][R20.64+0x30] ;  /* 0x0000300414067981 */ /* 0x000f62000c1e9900 */
[----:B0-----:R-:W-:-:S04]  /*01e0*/  IMAD.WIDE R2, R7, 0x40, R2 ;  /* 0x0000004007027825 */ /* 0x001fc800078e0202 */
[----:B------:R-:W-:Y:S02]  /*01f0*/  HFMA2 R7, -RZ, RZ, 0, 0 ;  /* 0x00000000ff077431 */ /* 0x000fe400000001ff */
[----:B---3--:R-:W-:Y:S01]  /*0200*/  FADD R18, R18, R19 ;  /* 0x0000001312127221 */ /* 0x008fe20000000000 */
[----:B------:R-:W-:Y:S02]  /*0210*/  HFMA2 R19, -RZ, RZ, 0, 0 ;  /* 0x00000000ff137431 */ /* 0x000fe400000001ff */
[----:B--2---:R-:W-:Y:S01]  /*0220*/  FADD R16, R16, R11 ;  /* 0x0000000b10107221 */ /* 0x004fe20000000000 */
[----:B------:R-:W-:Y:S01]  /*0230*/  MOV R11, RZ ;  /* 0x000000ff000b7202 */ /* 0x000fe20000000f00 */
[----:B----4-:R-:W-:-:S05]  /*0240*/  FADD R17, R17, R0 ;  /* 0x0000000011117221 */ /* 0x010fca0000000000 */
[----:B------:R-:W-:Y:S04]  /*0250*/  STG.E.128 desc[UR4][R2.64+0x10], R16 ;  /* 0x0000101002007986 */ /* 0x000fe8000c101d04 */
[----:B-----5:R-:W-:Y:S04]  /*0260*/  STG.E.128 desc[UR4][R2.64], R12 ;  /* 0x0000000c02007986 */ /* 0x020fe8000c101d04 */
[----:B------:R-:W-:Y:S04]  /*0270*/  STG.E.128 desc[UR4][R2.64+0x20], R8 ;  /* 0x0000200802007986 */ /* 0x000fe8000c101d04 */
[----:B------:R-:W-:Y:S01]  /*0280*/  STG.E.128 desc[UR4][R2.64+0x30], R4 ;  /* 0x0000300402007986 */ /* 0x000fe2000c101d04 */
[----:B------:R-:W-:Y:S05]  /*0290*/  EXIT ;  /* 0x000000000000794d */ /* 0x000fea0003800000 */
.L_x_5:
        /* <DEDUP_REMOVED lines=14> */
.L_x_12:


//--------------------- .text._Z25body_data_physx_to_sapienPN36_GLOBAL__N__320181d1_4_k_cu_7fdd98fa14SapienBodyDataEPNS_10PxBodyDataEP6float3i --------------------------
	.section	.text._Z25body_data_physx_to_sapienPN36_GLOBAL__N__320181d1_4_k_cu_7fdd98fa14SapienBodyDataEPNS_10PxBodyDataEP6float3i,"ax",@progbits
	.align	128
        .global         _Z25body_data_physx_to_sapienPN36_GLOBAL__N__320181d1_4_k_cu_7fdd98fa14SapienBodyDataEPNS_10PxBodyDataEP6float3i
        .type           _Z25body_data_physx_to_sapienPN36_GLOBAL__N__320181d1_4_k_cu_7fdd98fa14SapienBodyDataEPNS_10PxBodyDataEP6float3i,@function
        .size           _Z25body_data_physx_to_sapienPN36_GLOBAL__N__320181d1_4_k_cu_7fdd98fa14SapienBodyDataEPNS_10PxBodyDataEP6float3i,(.L_x_13 - _Z25body_data_physx_to_sapienPN36_GLOBAL__N__320181d1_4_k_cu_7fdd98fa14SapienBodyDataEPNS_10PxBodyDataEP6float3i)
        .other          _Z25body_data_physx_to_sapienPN36_GLOBAL__N__320181d1_4_k_cu_7fdd98fa14SapienBodyDataEPNS_10PxBodyDataEP6float3i,@"STO_CUDA_ENTRY STV_DEFAULT"
_Z25body_data_physx_to_sapienPN36_GLOBAL__N__320181d1_4_k_cu_7fdd98fa14SapienBodyDataEPNS_10PxBodyDataEP6float3i:
.text._Z25body_data_physx_to_sapienPN36_GLOBAL__N__320181d1_4_k_cu_7fdd98fa14SapienBodyDataEPNS_10PxBodyDataEP6float3i:
        /* <DEDUP_REMOVED lines=12> */
[----:B0-----:R-:W-:-:S05]  /*00c0*/  IMAD.WIDE R2, R0, 0x40, R2 ;  /* 0x0000004000027825 */ /* 0x001fca00078e0202 */
[----:B-1----:R-:W4:Y:S01]  /*00d0*/  LDG.E.128.CONSTANT R4, desc[UR4][R2.64+0x10] ;  /* 0x0000100402047981 */ /* 0x002f22000c1e9d00 */
[----:B--2---:R-:W-:-:S03]  /*00e0*/  IMAD.WIDE R20, R0, 0xc, R20 ;  /* 0x0000000c00147825 */ /* 0x004fc600078e0214 */
[----:B------:R-:W2:Y:S04]  /*00f0*/  LDG.E.128.CONSTANT R12, desc[UR4][R2.64] ;  /* 0x00000004020c7981 */ /* 0x000ea8000c1e9d00 */
[----:B------:R-:W4:Y:S04]  /*0100*/  LDG.E.CONSTANT R25, desc[UR4][R20.64] ;  /* 0x0000000414197981 */ /* 0x000f28000c1e9900 */
[----:B------:R-:W5:Y:S04]  /*0110*/  LDG.E.CONSTANT R24, desc[UR4][R20.64+0x4] ;  /* 0x0000040414187981 */ /* 0x000f68000c1e9900 */
[----:B------:R-:W2:Y:S04]  /*0120*/  LDG.E.CONSTANT R27, desc[UR4][R20.64+0x8] ;  /* 0x00000804141b7981 */ /* 0x000ea8000c1e9900 */
[----:B------:R-:W2:Y:S04]  /*0130*/  LDG.E.128.CONSTANT R8, desc[UR4][R2.64+0x20] ;  /* 0x0000200402087981 */ /* 0x000ea8000c1e9d00 */
[----:B------:R-:W2:Y:S01]  /*0140*/  LDG.E.128.CONSTANT R16, desc[UR4][R2.64+0x30] ;  /* 0x0000300402107981 */ /* 0x000ea2000c1e9d00 */
[----:B---3--:R-:W-:-:S04]  /*0150*/  IMAD.WIDE R22, R0, 0x34, R22 ;  /* 0x0000003400167825 */ /* 0x008fc800078e0216 */
[----:B----4-:R-:W-:Y:S01]  /*0160*/  FADD R25, R4, -R25 ;  /* 0x8000001904197221 */ /* 0x010fe20000000000 */
[----:B-----5:R-:W-:Y:S01]  /*0170*/  FADD R5, R5, -R24 ;  /* 0x8000001805057221 */ /* 0x020fe20000000000 */
[----:B--2---:R-:W-:-:S03]  /*0180*/  FADD R27, R6, -R27 ;  /* 0x8000001b061b7221 */ /* 0x004fc60000000000 */
[----:B------:R-:W-:Y:S04]  /*0190*/  STG.E desc[UR4][R22.64], R25 ;  /* 0x0000001916007986 */ /* 0x000fe8000c101904 */
        /* <DEDUP_REMOVED lines=11> */
[----:B------:R-:W-:Y:S01]  /*0250*/  STG.E desc[UR4][R22.64+0x30], R18 ;  /* 0x0000301216007986 */ /* 0x000fe2000c101904 */
[----:B------:R-:W-:Y:S05]  /*0260*/  EXIT ;  /* 0x000000000000794d */ /* 0x000fea0003800000 */
.L_x_6:
        /* <DEDUP_REMOVED lines=9> */
.L_x_13:


//--------------------- .nv.shared.reserved.0     --------------------------
	.section	.nv.shared.reserved.0,"aw",@nobits
	.weak		__nv_reservedSMEM_offset_0_alias
	.size		__nv_reservedSMEM_offset_0_alias, 0, 64
	.other		__nv_reservedSMEM_offset_0_alias,@"STO_CUDA_RESERVED_SHARED STV_DEFAULT"
__nv_reservedSMEM_offset_0_alias:
	.zero		0
	.zero		64


//--------------------- .nv.constant0._Z24root_vel_sapien_to_physxPN36_GLOBAL__N__320181d1_4_k_cu_7fdd98fa10PxVelocityEPNS_14SapienBodyDataEPiii --------------------------
	.section	.nv.constant0._Z24root_vel_sapien_to_physxPN36_GLOBAL__N__320181d1_4_k_cu_7fdd98fa10PxVelocityEPNS_14SapienBodyDataEPiii,"a",@progbits
	.sectionflags	@""
	.align	4
.nv.constant0._Z24root_vel_sapien_to_physxPN36_GLOBAL__N__320181d1_4_k_cu_7fdd98fa10PxVelocityEPNS_14SapienBodyDataEPiii:
	.zero		928


//--------------------- .nv.constant0._Z24link_vel_physx_to_sapienPN36_GLOBAL__N__320181d1_4_k_cu_7fdd98fa14SapienBodyDataEPNS_10PxVelocityEi --------------------------
	.section	.nv.constant0._Z24link_vel_physx_to_sapienPN36_GLOBAL__N__320181d1_4_k_cu_7fdd98fa14SapienBodyDataEPNS_10PxVelocityEi,"a",@progbits
	.sectionflags	@""
	.align	4
.nv.constant0._Z24link_vel_physx_to_sapienPN36_GLOBAL__N__320181d1_4_k_cu_7fdd98fa14SapienBodyDataEPNS_10PxVelocityEi:
	.zero		916


//--------------------- .nv.constant0._Z25root_pose_sapien_to_physxPN36_GLOBAL__N__320181d1_4_k_cu_7fdd98fa11PxTransformEPNS_14SapienBodyDataEPiP6float3ii --------------------------
	.section	.nv.constant0._Z25root_pose_sapien_to_physxPN36_GLOBAL__N__320181d1_4_k_cu_7fdd98fa11PxTransformEPNS_14SapienBodyDataEPiP6float3ii,"a",@progbits
	.sectionflags	@""
	.align	4
.nv.constant0._Z25root_pose_sapien_to_physxPN36_GLOBAL__N__320181d1_4_k_cu_7fdd98fa11PxTransformEPNS_14SapienBodyDataEPiP6float3ii:
	.zero		936


//--------------------- .nv.constant0._Z25link_pose_physx_to_sapienPN36_GLOBAL__N__320181d1_4_k_cu_7fdd98fa14SapienBodyDataEPNS_11PxTransformEP6float3ii --------------------------
	.section	.nv.constant0._Z25link_pose_physx_to_sapienPN36_GLOBAL__N__320181d1_4_k_cu_7fdd98fa14SapienBodyDataEPNS_11PxTransformEP6float3ii,"a",@progbits
	.sectionflags	@""
	.align	4
.nv.constant0._Z25link_pose_physx_to_sapienPN36_GLOBAL__N__320181d1_4_k_cu_7fdd98fa14SapienBodyDataEPNS_11PxTransformEP6float3ii:
	.zero		928


//--------------------- .nv.constant0._Z25body_data_sapien_to_physxPN36_GLOBAL__N__320181d1_4_k_cu_7fdd98fa10PxBodyDataEP4int4PNS_14SapienBodyDataES3_PiP6float3i --------------------------
	.section	.nv.constant0._Z25body_data_sapien_to_physxPN36_GLOBAL__N__320181d1_4_k_cu_7fdd98fa10PxBodyDataEP4int4PNS_14SapienBodyDataES3_PiP6float3i,"a",@progbits
	.sectionflags	@""
	.align	4
.nv.constant0._Z25body_data_sapien_to_physxPN36_GLOBAL__N__320181d1_4_k_cu_7fdd98fa10PxBodyDataEP4int4PNS_14SapienBodyDataES3_PiP6float3i:
	.zero		948


//--------------------- .nv.constant0._Z25body_data_sapien_to_physxPN36_GLOBAL__N__320181d1_4_k_cu_7fdd98fa10PxBodyDataEPNS_14SapienBodyDataEP6float3i --------------------------
	.section	.nv.constant0._Z25body_data_sapien_to_physxPN36_GLOBAL__N__320181d1_4_k_cu_7fdd98fa10PxBodyDataEPNS_14SapienBodyDataEP6float3i,"a",@progbits
	.sectionflags	@""
	.align	4
.nv.constant0._Z25body_data_sapien_to_physxPN36_GLOBAL__N__320181d1_4_k_cu_7fdd98fa10PxBodyDataEPNS_14SapienBodyDataEP6float3i:
	.zero		924


//--------------------- .nv.constant0._Z25body_data_physx_to_sapienPN36_GLOBAL__N__320181d1_4_k_cu_7fdd98fa14SapienBodyDataEPNS_10PxBodyDataEP6float3i --------------------------
	.section	.nv.constant0._Z25body_data_physx_to_sapienPN36_GLOBAL__N__320181d1_4_k_cu_7fdd98fa14SapienBodyDataEPNS_10PxBodyDataEP6float3i,"a",@progbits
	.sectionflags	@""
	.align	4
.nv.constant0._Z25body_data_physx_to_sapienPN36_GLOBAL__N__320181d1_4_k_cu_7fdd98fa14SapienBodyDataEPNS_10PxBodyDataEP6float3i:
	.zero		924


//--------------------- SYMBOLS --------------------------

	.type		.nv.reservedSmem.offset0,@object
	.size		.nv.reservedSmem.offset0,0x4
